	.target	sm_100a

	.elftype	@"ET_EXEC"


//--------------------- .note.nv.tkinfo           --------------------------
	.section	.note.nv.tkinfo,"",@"SHT_NOTE"
	.sectionflags	@"SHF_NOTE_NV_TKINFO"
	.tkinfo
        /*0018*/ 	.word	0x00000002
        /*0030*/ 	.string	""
        /*0030*/ 	.string	"ptxas"
        /*0030*/ 	.string	"Cuda compilation tools, release 13.0, V13.0.88"
        /*0030*/ 	.string	"Build cuda_13.0.r13.0/compiler.36424714_0"
        /*0030*/ 	.string	"-arch sm_100a -m 64 "



//--------------------- .note.nv.cuinfo           --------------------------
	.section	.note.nv.cuinfo,"",@"SHT_NOTE"
	.sectionflags	@"SHF_NOTE_NV_CUINFO"
        /*0018*/ 	.short	0x0002
        /*001a*/ 	.short	0x0064
        /*001c*/ 	.short	0x0082
	.zero		2


//--------------------- .nv.info                  --------------------------
	.section	.nv.info,"",@"SHT_CUDA_INFO"
	.align	4


	//----- nvinfo : EIATTR_REGCOUNT
	.align		4
        /*0000*/ 	.byte	0x04, 0x2f
        /*0002*/ 	.short	(.L_19 - .L_18)
	.align		4
.L_18:
        /*0004*/ 	.word	index@(_ZN7cutlass13device_kernelINS_4gemm6kernel13GemmUniversalIN4cute5tupleIJiiiiEEENS1_10collective13CollectiveMmaINS1_35MainloopSm100TmaUmmaWarpSpecializedILi13ELi2ELi4ENS5_IJNS4_1CILi2EEENSA_ILi1EEESC_EEEEENS5_IJNSA_ILi128EEESF_NSA_ILi64EEEEEENS_6half_tENS5_IJlSC_lEEESI_SJ_NS4_8TiledMMAINS4_8MMA_AtomIJNS4_26SM100_MMA_F16BF16_2x1SM_SSISI_SI_fLi128ELi128ELNS4_4UMMA5MajorE0ELSO_0ELNSN_7ScaleInE0ELSP_0EEEEEENS4_6LayoutINS5_IJSC_SC_SC_EEENS5_IJNSA_ILi0EEESU_SU_EEEEENS5_IJNS4_10UnderscoreESX_SX_EEEEENS4_18SM100_TMA_2SM_LOADENS4_14ComposedLayoutINS4_7SwizzleILi3ELi4ELi3EEENS4_18smem_ptr_flag_bitsILi16EEENSS_INS5_IJNSA_ILi8EEESG_EEENS5_IJSG_SC_EEEEEEEvNS4_8identityES10_S1A_vS1B_EENS_8epilogue10collective18CollectiveEpilogueINS1D_23Sm100TmaWarpSpecializedILi4ELi2ELi16ELb1ELb0EEEJNS5_IJSG_SF_SG_EEENS5_IJNSS_ISG_SC_EENSS_INS5_IJNSA_ILi16EEESB_EEENS5_IJSC_SG_EEEEEEEESI_SJ_SI_SJ_NS1D_6fusion15FusionCallbacksIS1H_NS1P_13LinCombEltActINS1D_6thread4GELUESI_fSI_fLNS_15FloatRoundStyleE2EEES1I_S1O_JEEENS4_5SM1004TMEM4LOAD26SM100_TMEM_LOAD_32dp32b16xENS4_13SM90_TMA_LOADENS11_INS12_ILi1ELi4ELi3EEES15_NSS_INS5_IJS16_S1K_EEENS5_IJS1K_SC_EEEEEEENS4_39AutoVectorizingCopyWithAssumedAlignmentILi128EEENS4_14SM90_TMA_STOREES26_S28_S28_EEEvvEEEEvNT_6ParamsE)
        /*0008*/ 	.word	0x0000005d


	//----- nvinfo : EIATTR_FRAME_SIZE
	.align		4
.L_19:
        /*000c*/ 	.byte	0x04, 0x11
        /*000e*/ 	.short	(.L_21 - .L_20)
	.align		4
.L_20:
        /*0010*/ 	.word	index@($__internal_2_$__cuda_sm10x_tcgen05_guardrail_trap_unallocated_columns_being_dealloced)
        /*0014*/ 	.word	0x00000000


	//----- nvinfo : EIATTR_FRAME_SIZE
	.align		4
.L_21:
        /*0018*/ 	.byte	0x04, 0x11
        /*001a*/ 	.short	(.L_23 - .L_22)
	.align		4
.L_22:
        /*001c*/ 	.word	index@($__internal_1_$__cuda_sm10x_tcgen05_guardrail_trap_phase_invalid_during_alloc)
        /*0020*/ 	.word	0x00000000


	//----- nvinfo : EIATTR_FRAME_SIZE
	.align		4
.L_23:
        /*0024*/ 	.byte	0x04, 0x11
        /*0026*/ 	.short	(.L_25 - .L_24)
	.align		4
.L_24:
        /*0028*/ 	.word	index@($__internal_0_$__cuda_sm10x_tcgen05_guardrail_trap_col_being_dealloced_not_returned_by_alloc)
        /*002c*/ 	.word	0x00000000


	//----- nvinfo : EIATTR_FRAME_SIZE
	.align		4
.L_25:
        /*0030*/ 	.byte	0x04, 0x11
        /*0032*/ 	.short	(.L_27 - .L_26)
	.align		4
.L_26:
        /*0034*/ 	.word	index@(_ZN7cutlass13device_kernelINS_4gemm6kernel13GemmUniversalIN4cute5tupleIJiiiiEEENS1_10collective13CollectiveMmaINS1_35MainloopSm100TmaUmmaWarpSpecializedILi13ELi2ELi4ENS5_IJNS4_1CILi2EEENSA_ILi1EEESC_EEEEENS5_IJNSA_ILi128EEESF_NSA_ILi64EEEEEENS_6half_tENS5_IJlSC_lEEESI_SJ_NS4_8TiledMMAINS4_8MMA_AtomIJNS4_26SM100_MMA_F16BF16_2x1SM_SSISI_SI_fLi128ELi128ELNS4_4UMMA5MajorE0ELSO_0ELNSN_7ScaleInE0ELSP_0EEEEEENS4_6LayoutINS5_IJSC_SC_SC_EEENS5_IJNSA_ILi0EEESU_SU_EEEEENS5_IJNS4_10UnderscoreESX_SX_EEEEENS4_18SM100_TMA_2SM_LOADENS4_14ComposedLayoutINS4_7SwizzleILi3ELi4ELi3EEENS4_18smem_ptr_flag_bitsILi16EEENSS_INS5_IJNSA_ILi8EEESG_EEENS5_IJSG_SC_EEEEEEEvNS4_8identityES10_S1A_vS1B_EENS_8epilogue10collective18CollectiveEpilogueINS1D_23Sm100TmaWarpSpecializedILi4ELi2ELi16ELb1ELb0EEEJNS5_IJSG_SF_SG_EEENS5_IJNSS_ISG_SC_EENSS_INS5_IJNSA_ILi16EEESB_EEENS5_IJSC_SG_EEEEEEEESI_SJ_SI_SJ_NS1D_6fusion15FusionCallbacksIS1H_NS1P_13LinCombEltActINS1D_6thread4GELUESI_fSI_fLNS_15FloatRoundStyleE2EEES1I_S1O_JEEENS4_5SM1004TMEM4LOAD26SM100_TMEM_LOAD_32dp32b16xENS4_13SM90_TMA_LOADENS11_INS12_ILi1ELi4ELi3EEES15_NSS_INS5_IJS16_S1K_EEENS5_IJS1K_SC_EEEEEEENS4_39AutoVectorizingCopyWithAssumedAlignmentILi128EEENS4_14SM90_TMA_STOREES26_S28_S28_EEEvvEEEEvNT_6ParamsE)
        /*0038*/ 	.word	0x00000000


	//----- nvinfo : EIATTR_MIN_STACK_SIZE
	.align		4
.L_27:
        /*003c*/ 	.byte	0x04, 0x12
        /*003e*/ 	.short	(.L_29 - .L_28)
	.align		4
.L_28:
        /*0040*/ 	.word	index@(_ZN7cutlass13device_kernelINS_4gemm6kernel13GemmUniversalIN4cute5tupleIJiiiiEEENS1_10collective13CollectiveMmaINS1_35MainloopSm100TmaUmmaWarpSpecializedILi13ELi2ELi4ENS5_IJNS4_1CILi2EEENSA_ILi1EEESC_EEEEENS5_IJNSA_ILi128EEESF_NSA_ILi64EEEEEENS_6half_tENS5_IJlSC_lEEESI_SJ_NS4_8TiledMMAINS4_8MMA_AtomIJNS4_26SM100_MMA_F16BF16_2x1SM_SSISI_SI_fLi128ELi128ELNS4_4UMMA5MajorE0ELSO_0ELNSN_7ScaleInE0ELSP_0EEEEEENS4_6LayoutINS5_IJSC_SC_SC_EEENS5_IJNSA_ILi0EEESU_SU_EEEEENS5_IJNS4_10UnderscoreESX_SX_EEEEENS4_18SM100_TMA_2SM_LOADENS4_14ComposedLayoutINS4_7SwizzleILi3ELi4ELi3EEENS4_18smem_ptr_flag_bitsILi16EEENSS_INS5_IJNSA_ILi8EEESG_EEENS5_IJSG_SC_EEEEEEEvNS4_8identityES10_S1A_vS1B_EENS_8epilogue10collective18CollectiveEpilogueINS1D_23Sm100TmaWarpSpecializedILi4ELi2ELi16ELb1ELb0EEEJNS5_IJSG_SF_SG_EEENS5_IJNSS_ISG_SC_EENSS_INS5_IJNSA_ILi16EEESB_EEENS5_IJSC_SG_EEEEEEEESI_SJ_SI_SJ_NS1D_6fusion15FusionCallbacksIS1H_NS1P_13LinCombEltActINS1D_6thread4GELUESI_fSI_fLNS_15FloatRoundStyleE2EEES1I_S1O_JEEENS4_5SM1004TMEM4LOAD26SM100_TMEM_LOAD_32dp32b16xENS4_13SM90_TMA_LOADENS11_INS12_ILi1ELi4ELi3EEES15_NSS_INS5_IJS16_S1K_EEENS5_IJS1K_SC_EEEEEEENS4_39AutoVectorizingCopyWithAssumedAlignmentILi128EEENS4_14SM90_TMA_STOREES26_S28_S28_EEEvvEEEEvNT_6ParamsE)
        /*0044*/ 	.word	0x00000000
.L_29:


//--------------------- .nv.compat                --------------------------
	.section	.nv.compat,"",@"SHT_CUDA_COMPAT_INFO"
	.align	4
        /*0000*/ 	.byte	0x02, 0x09, 0x01, 0x00, 0x02, 0x02, 0x02, 0x00, 0x02, 0x05, 0x05, 0x00, 0x03, 0x07, 0x01, 0x01
        /*0010*/ 	.byte	0x02, 0x03, 0x01, 0x00, 0x02, 0x06, 0x01, 0x00, 0x04, 0x0b, 0x08, 0x00, 0x01, 0x00, 0x00, 0x00
        /*0020*/ 	.byte	0x00, 0x00, 0x00, 0x00


//--------------------- .nv.info._ZN7cutlass13device_kernelINS_4gemm6kernel13GemmUniversalIN4cute5tupleIJiiiiEEENS1_10collective13CollectiveMmaINS1_35MainloopSm100TmaUmmaWarpSpecializedILi13ELi2ELi4ENS5_IJNS4_1CILi2EEENSA_ILi1EEESC_EEEEENS5_IJNSA_ILi128EEESF_NSA_ILi64EEEEEENS_6half_tENS5_IJlSC_lEEESI_SJ_NS4_8TiledMMAINS4_8MMA_AtomIJNS4_26SM100_MMA_F16BF16_2x1SM_SSISI_SI_fLi128ELi128ELNS4_4UMMA5MajorE0ELSO_0ELNSN_7ScaleInE0ELSP_0EEEEEENS4_6LayoutINS5_IJSC_SC_SC_EEENS5_IJNSA_ILi0EEESU_SU_EEEEENS5_IJNS4_10UnderscoreESX_SX_EEEEENS4_18SM100_TMA_2SM_LOADENS4_14ComposedLayoutINS4_7SwizzleILi3ELi4ELi3EEENS4_18smem_ptr_flag_bitsILi16EEENSS_INS5_IJNSA_ILi8EEESG_EEENS5_IJSG_SC_EEEEEEEvNS4_8identityES10_S1A_vS1B_EENS_8epilogue10collective18CollectiveEpilogueINS1D_23Sm100TmaWarpSpecializedILi4ELi2ELi16ELb1ELb0EEEJNS5_IJSG_SF_SG_EEENS5_IJNSS_ISG_SC_EENSS_INS5_IJNSA_ILi16EEESB_EEENS5_IJSC_SG_EEEEEEEESI_SJ_SI_SJ_NS1D_6fusion15FusionCallbacksIS1H_NS1P_13LinCombEltActINS1D_6thread4GELUESI_fSI_fLNS_15FloatRoundStyleE2EEES1I_S1O_JEEENS4_5SM1004TMEM4LOAD26SM100_TMEM_LOAD_32dp32b16xENS4_13SM90_TMA_LOADENS11_INS12_ILi1ELi4ELi3EEES15_NSS_INS5_IJS16_S1K_EEENS5_IJS1K_SC_EEEEEEENS4_39AutoVectorizingCopyWithAssumedAlignmentILi128EEENS4_14SM90_TMA_STOREES26_S28_S28_EEEvvEEEEvNT_6ParamsE --------------------------
	.section	.nv.info._ZN7cutlass13device_kernelINS_4gemm6kernel13GemmUniversalIN4cute5tupleIJiiiiEEENS1_10collective13CollectiveMmaINS1_35MainloopSm100TmaUmmaWarpSpecializedILi13ELi2ELi4ENS5_IJNS4_1CILi2EEENSA_ILi1EEESC_EEEEENS5_IJNSA_ILi128EEESF_NSA_ILi64EEEEEENS_6half_tENS5_IJlSC_lEEESI_SJ_NS4_8TiledMMAINS4_8MMA_AtomIJNS4_26SM100_MMA_F16BF16_2x1SM_SSISI_SI_fLi128ELi128ELNS4_4UMMA5MajorE0ELSO_0ELNSN_7ScaleInE0ELSP_0EEEEEENS4_6LayoutINS5_IJSC_SC_SC_EEENS5_IJNSA_ILi0EEESU_SU_EEEEENS5_IJNS4_10UnderscoreESX_SX_EEEEENS4_18SM100_TMA_2SM_LOADENS4_14ComposedLayoutINS4_7SwizzleILi3ELi4ELi3EEENS4_18smem_ptr_flag_bitsILi16EEENSS_INS5_IJNSA_ILi8EEESG_EEENS5_IJSG_SC_EEEEEEEvNS4_8identityES10_S1A_vS1B_EENS_8epilogue10collective18CollectiveEpilogueINS1D_23Sm100TmaWarpSpecializedILi4ELi2ELi16ELb1ELb0EEEJNS5_IJSG_SF_SG_EEENS5_IJNSS_ISG_SC_EENSS_INS5_IJNSA_ILi16EEESB_EEENS5_IJSC_SG_EEEEEEEESI_SJ_SI_SJ_NS1D_6fusion15FusionCallbacksIS1H_NS1P_13LinCombEltActINS1D_6thread4GELUESI_fSI_fLNS_15FloatRoundStyleE2EEES1I_S1O_JEEENS4_5SM1004TMEM4LOAD26SM100_TMEM_LOAD_32dp32b16xENS4_13SM90_TMA_LOADENS11_INS12_ILi1ELi4ELi3EEES15_NSS_INS5_IJS16_S1K_EEENS5_IJS1K_SC_EEEEEEENS4_39AutoVectorizingCopyWithAssumedAlignmentILi128EEENS4_14SM90_TMA_STOREES26_S28_S28_EEEvvEEEEvNT_6ParamsE,"",@"SHT_CUDA_INFO"
	.sectionflags	@""
	.align	4


	//----- nvinfo : EIATTR_CUDA_API_VERSION
	.align		4
        /*0000*/ 	.byte	0x04, 0x37
        /*0002*/ 	.short	(.L_31 - .L_30)
.L_30:
        /*0004*/ 	.word	0x00000082


	//----- nvinfo : EIATTR_KPARAM_INFO
	.align		4
.L_31:
        /*0008*/ 	.byte	0x04, 0x17
        /*000a*/ 	.short	(.L_33 - .L_32)
.L_32:
        /*000c*/ 	.word	0x00000000
        /*0010*/ 	.short	0x0000
        /*0012*/ 	.short	0x0000
        /*0014*/ 	.byte	0x00, 0xf0, 0x01, 0x20


	//----- nvinfo : EIATTR_AT_ENTRY_FRAGMENTS
	.align		4
.L_33:
        /*0018*/ 	.byte	0x04, 0x4f
        /*001a*/ 	.short	(.L_35 - .L_34)


	//   ....[0]....
.L_34:
        /*001c*/ 	.word	0x00000007


	//----- nvinfo : EIATTR_RESERVED_SMEM_USED
	.align		4
.L_35:
        /*0020*/ 	.byte	0x01, 0x41
	.zero		2


	//----- nvinfo : EIATTR_SPARSE_MMA_MASK
	.align		4
        /*0024*/ 	.byte	0x03, 0x50
        /*0026*/ 	.short	0x0000


	//----- nvinfo : EIATTR_TCGEN05_2CTA_USED
	.align		4
        /*0028*/ 	.byte	0x01, 0x52
	.zero		2


	//----- nvinfo : EIATTR_MAXREG_COUNT
	.align		4
        /*002c*/ 	.byte	0x03, 0x1b
        /*002e*/ 	.short	0x00ff


	//----- nvinfo : EIATTR_NUM_BARRIERS
	.align		4
        /*0030*/ 	.byte	0x02, 0x4c
        /*0032*/ 	.byte	0x07
	.zero		1


	//----- nvinfo : EIATTR_EXTERNS
	.align		4
        /*0034*/ 	.byte	0x04, 0x0f
        /*0036*/ 	.short	(.L_37 - .L_36)


	//   ....[0]....
	.align		4
.L_36:
        /*0038*/ 	.word	index@(__assertfail)


	//----- nvinfo : EIATTR_MERCURY_ISA_VERSION
	.align		4
.L_37:
        /*003c*/ 	.byte	0x03, 0x5f
        /*003e*/ 	.short	0x0101


	//----- nvinfo : EIATTR_INT_WARP_WIDE_INSTR_OFFSETS
	.align		4
        /*0040*/ 	.byte	0x04, 0x31
        /*0042*/ 	.short	(.L_39 - .L_38)


	//   ....[0]....
.L_38:
        /*0044*/ 	.word	0x00000e30


	//   ....[1]....
        /*0048*/ 	.word	0x00000ed0


	//   ....[2]....
        /*004c*/ 	.word	0x000021e0


	//   ....[3]....
        /*0050*/ 	.word	0x000045c0


	//   ....[4]....
        /*0054*/ 	.word	0x000045f0


	//   ....[5]....
        /*0058*/ 	.word	0x00004640


	//   ....[6]....
        /*005c*/ 	.word	0x00004f60


	//   ....[7]....
        /*0060*/ 	.word	0x00004f80


	//   ....[8]....
        /*0064*/ 	.word	0x00005060


	//   ....[9]....
        /*0068*/ 	.word	0x00005120


	//   ....[10]....
        /*006c*/ 	.word	0x00005140


	//   ....[11]....
        /*0070*/ 	.word	0x00005210


	//   ....[12]....
        /*0074*/ 	.word	0x00005300


	//   ....[13]....
        /*0078*/ 	.word	0x00005320


	//   ....[14]....
        /*007c*/ 	.word	0x00005420


	//   ....[15]....
        /*0080*/ 	.word	0x000055d0


	//   ....[16]....
        /*0084*/ 	.word	0x000055e0


	//   ....[17]....
        /*0088*/ 	.word	0x00005770


	//   ....[18]....
        /*008c*/ 	.word	0x000066c0


	//----- nvinfo : EIATTR_COOP_GROUP_MASK_REGIDS
	.align		4
.L_39:
        /*0090*/ 	.byte	0x04, 0x29
        /*0092*/ 	.short	(.L_41 - .L_40)


	//   ....[0]....
.L_40:
        /*0094*/ 	.word	0xffffffff


	//   ....[1]....
        /*0098*/ 	.word	0xffffffff


	//   ....[2]....
        /*009c*/ 	.word	0xffffffff


	//   ....[3]....
        /*00a0*/ 	.word	0xffffffff


	//   ....[4]....
        /*00a4*/ 	.word	0xffffffff


	//   ....[5]....
        /*00a8*/ 	.word	0xffffffff


	//   ....[6]....
        /*00ac*/ 	.word	0xffffffff


	//   ....[7]....
        /*00b0*/ 	.word	0xffffffff


	//   ....[8]....
        /*00b4*/ 	.word	0xffffffff


	//   ....[9]....
        /*00b8*/ 	.word	0xffffffff


	//   ....[10]....
        /*00bc*/ 	.word	0xffffffff


	//   ....[11]....
        /*00c0*/ 	.word	0xffffffff


	//   ....[12]....
        /*00c4*/ 	.word	0xffffffff


	//   ....[13]....
        /*00c8*/ 	.word	0xffffffff


	//----- nvinfo : EIATTR_COOP_GROUP_INSTR_OFFSETS
	.align		4
.L_41:
        /*00cc*/ 	.byte	0x04, 0x28
        /*00ce*/ 	.short	(.L_43 - .L_42)


	//   ....[0]....
.L_42:
        /*00d0*/ 	.word	0x000000c0


	//   ....[1]....
        /*00d4*/ 	.word	0x000004d0


	//   ....[2]....
        /*00d8*/ 	.word	0x000007a0


	//   ....[3]....
        /*00dc*/ 	.word	0x00000930


	//   ....[4]....
        /*00e0*/ 	.word	0x00000a20


	//   ....[5]....
        /*00e4*/ 	.word	0x00000b80


	//   ....[6]....
        /*00e8*/ 	.word	0x00000d10


	//   ....[7]....
        /*00ec*/ 	.word	0x00000f50


	//   ....[8]....
        /*00f0*/ 	.word	0x000020c0


	//   ....[9]....
        /*00f4*/ 	.word	0x000033b0


	//   ....[10]....
        /*00f8*/ 	.word	0x00003880


	//   ....[11]....
        /*00fc*/ 	.word	0x000038b0


	//   ....[12]....
        /*0100*/ 	.word	0x000044d0


	//   ....[13]....
        /*0104*/ 	.word	0x000046e0


	//----- nvinfo : EIATTR_VRC_CTA_INIT_COUNT
	.align		4
.L_43:
        /*0108*/ 	.byte	0x02, 0x4a
        /*010a*/ 	.byte	0x80
	.zero		1


	//----- nvinfo : EIATTR_SYSCALL_OFFSETS
	.align		4
        /*010c*/ 	.byte	0x04, 0x46
        /*010e*/ 	.short	(.L_45 - .L_44)


	//   ....[0]....
.L_44:
        /*0110*/ 	.word	0x000061a0


	//   ....[1]....
        /*0114*/ 	.word	0x00006290


	//   ....[2]....
        /*0118*/ 	.word	0x00006bb0


	//----- nvinfo : EIATTR_MBARRIER_INSTR_OFFSETS
	.align		4
.L_45:
        /*011c*/ 	.byte	0x04, 0x39
        /*011e*/ 	.short	(.L_47 - .L_46)


	//   ....[0]....
.L_46:
        /*0120*/ 	.word	0x000005e0
        /*0124*/ 	.word	0x000000ff
        /*0128*/ 	.word	0x00000000
        /*012c*/ 	.short	0x0100
        /*012e*/ 	.byte	0x08
	.zero		1


	//   ....[1]....
        /*0130*/ 	.word	0x000005f0
        /*0134*/ 	.word	0x000000ff
        /*0138*/ 	.word	0x00000068
        /*013c*/ 	.short	0x0100
        /*013e*/ 	.byte	0x08
	.zero		1


	//   ....[2]....
        /*0140*/ 	.word	0x00000600
        /*0144*/ 	.word	0x000000ff
        /*0148*/ 	.word	0x00000008
        /*014c*/ 	.short	0x0100
        /*014e*/ 	.byte	0x08
	.zero		1


	//   ....[3]....
        /*0150*/ 	.word	0x00000610
        /*0154*/ 	.word	0x000000ff
        /*0158*/ 	.word	0x00000070
        /*015c*/ 	.short	0x0100
        /*015e*/ 	.byte	0x08
	.zero		1


	//   ....[4]....
        /*0160*/ 	.word	0x00000620
        /*0164*/ 	.word	0x000000ff
        /*0168*/ 	.word	0x00000010
        /*016c*/ 	.short	0x0100
        /*016e*/ 	.byte	0x08
	.zero		1


	//   ....[5]....
        /*0170*/ 	.word	0x00000630
        /*0174*/ 	.word	0x000000ff
        /*0178*/ 	.word	0x00000078
        /*017c*/ 	.short	0x0100
        /*017e*/ 	.byte	0x08
	.zero		1


	//   ....[6]....
        /*0180*/ 	.word	0x00000640
        /*0184*/ 	.word	0x000000ff
        /*0188*/ 	.word	0x00000018
        /*018c*/ 	.short	0x0100
        /*018e*/ 	.byte	0x08
	.zero		1


	//   ....[7]....
        /*0190*/ 	.word	0x00000650
        /*0194*/ 	.word	0x000000ff
        /*0198*/ 	.word	0x00000080
        /*019c*/ 	.short	0x0100
        /*019e*/ 	.byte	0x08
	.zero		1


	//   ....[8]....
        /*01a0*/ 	.word	0x00000660
        /*01a4*/ 	.word	0x000000ff
        /*01a8*/ 	.word	0x00000020
        /*01ac*/ 	.short	0x0100
        /*01ae*/ 	.byte	0x08
	.zero		1


	//   ....[9]....
        /*01b0*/ 	.word	0x00000670
        /*01b4*/ 	.word	0x000000ff
        /*01b8*/ 	.word	0x00000088
        /*01bc*/ 	.short	0x0100
        /*01be*/ 	.byte	0x08
	.zero		1


	//   ....[10]....
        /*01c0*/ 	.word	0x00000680
        /*01c4*/ 	.word	0x000000ff
        /*01c8*/ 	.word	0x00000028
        /*01cc*/ 	.short	0x0100
        /*01ce*/ 	.byte	0x08
	.zero		1


	//   ....[11]....
        /*01d0*/ 	.word	0x00000690
        /*01d4*/ 	.word	0x000000ff
        /*01d8*/ 	.word	0x00000090
        /*01dc*/ 	.short	0x0100
        /*01de*/ 	.byte	0x08
	.zero		1


	//   ....[12]....
        /*01e0*/ 	.word	0x000006a0
        /*01e4*/ 	.word	0x000000ff
        /*01e8*/ 	.word	0x00000030
        /*01ec*/ 	.short	0x0100
        /*01ee*/ 	.byte	0x08
	.zero		1


	//   ....[13]....
        /*01f0*/ 	.word	0x000006b0
        /*01f4*/ 	.word	0x000000ff
        /*01f8*/ 	.word	0x00000098
        /*01fc*/ 	.short	0x0100
        /*01fe*/ 	.byte	0x08
	.zero		1


	//   ....[14]....
        /*0200*/ 	.word	0x000006c0
        /*0204*/ 	.word	0x000000ff
        /*0208*/ 	.word	0x00000038
        /*020c*/ 	.short	0x0100
        /*020e*/ 	.byte	0x08
	.zero		1


	//   ....[15]....
        /*0210*/ 	.word	0x000006d0
        /*0214*/ 	.word	0x000000ff
        /*0218*/ 	.word	0x000000a0
        /*021c*/ 	.short	0x0100
        /*021e*/ 	.byte	0x08
	.zero		1


	//   ....[16]....
        /*0220*/ 	.word	0x000006e0
        /*0224*/ 	.word	0x000000ff
        /*0228*/ 	.word	0x00000040
        /*022c*/ 	.short	0x0100
        /*022e*/ 	.byte	0x08
	.zero		1


	//   ....[17]....
        /*0230*/ 	.word	0x000006f0
        /*0234*/ 	.word	0x000000ff
        /*0238*/ 	.word	0x000000a8
        /*023c*/ 	.short	0x0100
        /*023e*/ 	.byte	0x08
	.zero		1


	//   ....[18]....
        /*0240*/ 	.word	0x00000700
        /*0244*/ 	.word	0x000000ff
        /*0248*/ 	.word	0x00000048
        /*024c*/ 	.short	0x0100
        /*024e*/ 	.byte	0x08
	.zero		1


	//   ....[19]....
        /*0250*/ 	.word	0x00000710
        /*0254*/ 	.word	0x000000ff
        /*0258*/ 	.word	0x000000b0
        /*025c*/ 	.short	0x0100
        /*025e*/ 	.byte	0x08
	.zero		1


	//   ....[20]....
        /*0260*/ 	.word	0x00000720
        /*0264*/ 	.word	0x000000ff
        /*0268*/ 	.word	0x00000050
        /*026c*/ 	.short	0x0100
        /*026e*/ 	.byte	0x08
	.zero		1


	//   ....[21]....
        /*0270*/ 	.word	0x00000730
        /*0274*/ 	.word	0x000000ff
        /*0278*/ 	.word	0x000000b8
        /*027c*/ 	.short	0x0100
        /*027e*/ 	.byte	0x08
	.zero		1


	//   ....[22]....
        /*0280*/ 	.word	0x00000740
        /*0284*/ 	.word	0x000000ff
        /*0288*/ 	.word	0x00000058
        /*028c*/ 	.short	0x0100
        /*028e*/ 	.byte	0x08
	.zero		1


	//   ....[23]....
        /*0290*/ 	.word	0x00000750
        /*0294*/ 	.word	0x000000ff
        /*0298*/ 	.word	0x000000c0
        /*029c*/ 	.short	0x0100
        /*029e*/ 	.byte	0x08
	.zero		1


	//   ....[24]....
        /*02a0*/ 	.word	0x00000760
        /*02a4*/ 	.word	0x000000ff
        /*02a8*/ 	.word	0x00000060
        /*02ac*/ 	.short	0x0100
        /*02ae*/ 	.byte	0x08
	.zero		1


	//   ....[25]....
        /*02b0*/ 	.word	0x00000770
        /*02b4*/ 	.word	0x000000ff
        /*02b8*/ 	.word	0x000000c8
        /*02bc*/ 	.short	0x0100
        /*02be*/ 	.byte	0x08
	.zero		1


	//   ....[26]....
        /*02c0*/ 	.word	0x000008a0
        /*02c4*/ 	.word	0x000000ff
        /*02c8*/ 	.word	0x000000d0
        /*02cc*/ 	.short	0x0100
        /*02ce*/ 	.byte	0x09
	.zero		1


	//   ....[27]....
        /*02d0*/ 	.word	0x000008b0
        /*02d4*/ 	.word	0x000000ff
        /*02d8*/ 	.word	0x000000f0
        /*02dc*/ 	.short	0x0100
        /*02de*/ 	.byte	0x09
	.zero		1


	//   ....[28]....
        /*02e0*/ 	.word	0x000008c0
        /*02e4*/ 	.word	0x000000ff
        /*02e8*/ 	.word	0x000000d8
        /*02ec*/ 	.short	0x0100
        /*02ee*/ 	.byte	0x09
	.zero		1


	//   ....[29]....
        /*02f0*/ 	.word	0x000008d0
        /*02f4*/ 	.word	0x000000ff
        /*02f8*/ 	.word	0x000000f8
        /*02fc*/ 	.short	0x0100
        /*02fe*/ 	.byte	0x09
	.zero		1


	//   ....[30]....
        /*0300*/ 	.word	0x000008e0
        /*0304*/ 	.word	0x000000ff
        /*0308*/ 	.word	0x000000e0
        /*030c*/ 	.short	0x0100
        /*030e*/ 	.byte	0x09
	.zero		1


	//   ....[31]....
        /*0310*/ 	.word	0x000008f0
        /*0314*/ 	.word	0x000000ff
        /*0318*/ 	.word	0x00000100
        /*031c*/ 	.short	0x0100
        /*031e*/ 	.byte	0x09
	.zero		1


	//   ....[32]....
        /*0320*/ 	.word	0x00000900
        /*0324*/ 	.word	0x000000ff
        /*0328*/ 	.word	0x000000e8
        /*032c*/ 	.short	0x0100
        /*032e*/ 	.byte	0x09
	.zero		1


	//   ....[33]....
        /*0330*/ 	.word	0x00000910
        /*0334*/ 	.word	0x000000ff
        /*0338*/ 	.word	0x00000108
        /*033c*/ 	.short	0x0100
        /*033e*/ 	.byte	0x09
	.zero		1


	//   ....[34]....
        /*0340*/ 	.word	0x000009f0
        /*0344*/ 	.word	0x000000ff
        /*0348*/ 	.word	0x00000110
        /*034c*/ 	.short	0x0100
        /*034e*/ 	.byte	0x08
	.zero		1


	//   ....[35]....
        /*0350*/ 	.word	0x00000a00
        /*0354*/ 	.word	0x000000ff
        /*0358*/ 	.word	0x00000118
        /*035c*/ 	.short	0x0100
        /*035e*/ 	.byte	0x08
	.zero		1


	//   ....[36]....
        /*0360*/ 	.word	0x00000b30
        /*0364*/ 	.word	0x000000ff
        /*0368*/ 	.word	0x00000120
        /*036c*/ 	.short	0x0100
        /*036e*/ 	.byte	0x08
	.zero		1


	//   ....[37]....
        /*0370*/ 	.word	0x00000b40
        /*0374*/ 	.word	0x000000ff
        /*0378*/ 	.word	0x00000130
        /*037c*/ 	.short	0x0100
        /*037e*/ 	.byte	0x08
	.zero		1


	//   ....[38]....
        /*0380*/ 	.word	0x00000b50
        /*0384*/ 	.word	0x000000ff
        /*0388*/ 	.word	0x00000128
        /*038c*/ 	.short	0x0100
        /*038e*/ 	.byte	0x08
	.zero		1


	//   ....[39]....
        /*0390*/ 	.word	0x00000b60
        /*0394*/ 	.word	0x000000ff
        /*0398*/ 	.word	0x00000138
        /*039c*/ 	.short	0x0100
        /*039e*/ 	.byte	0x08
	.zero		1


	//   ....[40]....
        /*03a0*/ 	.word	0x00000c80
        /*03a4*/ 	.word	0x000000ff
        /*03a8*/ 	.word	0x00000140
        /*03ac*/ 	.short	0x0100
        /*03ae*/ 	.byte	0x09
	.zero		1


	//   ....[41]....
        /*03b0*/ 	.word	0x00000c90
        /*03b4*/ 	.word	0x000000ff
        /*03b8*/ 	.word	0x00000160
        /*03bc*/ 	.short	0x0100
        /*03be*/ 	.byte	0x09
	.zero		1


	//   ....[42]....
        /*03c0*/ 	.word	0x00000ca0
        /*03c4*/ 	.word	0x000000ff
        /*03c8*/ 	.word	0x00000148
        /*03cc*/ 	.short	0x0100
        /*03ce*/ 	.byte	0x09
	.zero		1


	//   ....[43]....
        /*03d0*/ 	.word	0x00000cb0
        /*03d4*/ 	.word	0x000000ff
        /*03d8*/ 	.word	0x00000168
        /*03dc*/ 	.short	0x0100
        /*03de*/ 	.byte	0x09
	.zero		1


	//   ....[44]....
        /*03e0*/ 	.word	0x00000cc0
        /*03e4*/ 	.word	0x000000ff
        /*03e8*/ 	.word	0x00000150
        /*03ec*/ 	.short	0x0100
        /*03ee*/ 	.byte	0x09
	.zero		1


	//   ....[45]....
        /*03f0*/ 	.word	0x00000cd0
        /*03f4*/ 	.word	0x000000ff
        /*03f8*/ 	.word	0x00000170
        /*03fc*/ 	.short	0x0100
        /*03fe*/ 	.byte	0x09
	.zero		1


	//   ....[46]....
        /*0400*/ 	.word	0x00000ce0
        /*0404*/ 	.word	0x000000ff
        /*0408*/ 	.word	0x00000158
        /*040c*/ 	.short	0x0100
        /*040e*/ 	.byte	0x09
	.zero		1


	//   ....[47]....
        /*0410*/ 	.word	0x00000cf0
        /*0414*/ 	.word	0x000000ff
        /*0418*/ 	.word	0x00000178
        /*041c*/ 	.short	0x0100
        /*041e*/ 	.byte	0x09
	.zero		1


	//   ....[48]....
        /*0420*/ 	.word	0x00000de0
        /*0424*/ 	.word	0x000000ff
        /*0428*/ 	.word	0x00000180
        /*042c*/ 	.short	0x0100
        /*042e*/ 	.byte	0x08
	.zero		1


	//   ....[49]....
        /*0430*/ 	.word	0x00000df0
        /*0434*/ 	.word	0x000000ff
        /*0438*/ 	.word	0x00000190
        /*043c*/ 	.short	0x0100
        /*043e*/ 	.byte	0x08
	.zero		1


	//   ....[50]....
        /*0440*/ 	.word	0x00000e00
        /*0444*/ 	.word	0x000000ff
        /*0448*/ 	.word	0x00000188
        /*044c*/ 	.short	0x0100
        /*044e*/ 	.byte	0x08
	.zero		1


	//   ....[51]....
        /*0450*/ 	.word	0x00000e10
        /*0454*/ 	.word	0x000000ff
        /*0458*/ 	.word	0x00000198
        /*045c*/ 	.short	0x0100
        /*045e*/ 	.byte	0x08
	.zero		1


	//   ....[52]....
        /*0460*/ 	.word	0x00000f00
        /*0464*/ 	.word	0x000000ff
        /*0468*/ 	.word	0x000001a0
        /*046c*/ 	.short	0x0100
        /*046e*/ 	.byte	0x07
	.zero		1


	//   ....[53]....
        /*0470*/ 	.word	0x000018e0
        /*0474*/ 	.word	0x00000002
        /*0478*/ 	.word	0x00000190
        /*047c*/ 	.short	0x010a
        /*047e*/ 	.byte	0xff
	.zero		1


	//   ....[54]....
        /*0480*/ 	.word	0x00001910
        /*0484*/ 	.word	0x00000002
        /*0488*/ 	.word	0x00000180
        /*048c*/ 	.short	0x0101
        /*048e*/ 	.byte	0xff
	.zero		1


	//   ....[55]....
        /*0490*/ 	.word	0x000019e0
        /*0494*/ 	.word	0x000000ff
        /*0498*/ 	.word	0x00000068
        /*049c*/ 	.short	0x010a
        /*049e*/ 	.byte	0x08
	.zero		1


	//   ....[56]....
        /*04a0*/ 	.word	0x00001ad0
        /*04a4*/ 	.word	0x000000ff
        /*04a8*/ 	.word	0x00000068
        /*04ac*/ 	.short	0x010a
        /*04ae*/ 	.byte	0x21
	.zero		1


	//   ....[57]....
        /*04b0*/ 	.word	0x00001c90
        /*04b4*/ 	.word	0x000000ff
        /*04b8*/ 	.word	0x00000068
        /*04bc*/ 	.short	0x010a
        /*04be*/ 	.byte	0x08
	.zero		1


	//   ....[58]....
        /*04c0*/ 	.word	0x00001d90
        /*04c4*/ 	.word	0x000000ff
        /*04c8*/ 	.word	0x00000118
        /*04cc*/ 	.short	0x0101
        /*04ce*/ 	.byte	0x06
	.zero		1


	//   ....[59]....
        /*04d0*/ 	.word	0x00001da0
        /*04d4*/ 	.word	0x000000ff
        /*04d8*/ 	.word	0x00000068
        /*04dc*/ 	.short	0x010a
        /*04de*/ 	.byte	0x08
	.zero		1


	//   ....[60]....
        /*04e0*/ 	.word	0x00001e20
        /*04e4*/ 	.word	0x000000ff
        /*04e8*/ 	.word	0x00000068
        /*04ec*/ 	.short	0x010a
        /*04ee*/ 	.byte	0x11
	.zero		1


	//   ....[61]....
        /*04f0*/ 	.word	0x00001fb0
        /*04f4*/ 	.word	0x000000ff
        /*04f8*/ 	.word	0x00000068
        /*04fc*/ 	.short	0x010a
        /*04fe*/ 	.byte	0x08
	.zero		1


	//   ....[62]....
        /*0500*/ 	.word	0x000020f0
        /*0504*/ 	.word	0x00000002
        /*0508*/ 	.word	0x00000120
        /*050c*/ 	.short	0x010a
        /*050e*/ 	.byte	0xff
	.zero		1


	//   ....[63]....
        /*0510*/ 	.word	0x000021b0
        /*0514*/ 	.word	0x00000002
        /*0518*/ 	.word	0x00000000
        /*051c*/ 	.short	0x0101
        /*051e*/ 	.byte	0xff
	.zero		1


	//   ....[64]....
        /*0520*/ 	.word	0x00002710
        /*0524*/ 	.word	0x000000ff
        /*0528*/ 	.word	0x00000000
        /*052c*/ 	.short	0x010a
        /*052e*/ 	.byte	0x04
	.zero		1


	//   ....[65]....
        /*0530*/ 	.word	0x000027a0
        /*0534*/ 	.word	0x000000ff
        /*0538*/ 	.word	0x00000000
        /*053c*/ 	.short	0x010a
        /*053e*/ 	.byte	0x04
	.zero		1


	//   ....[66]....
        /*0540*/ 	.word	0x00002830
        /*0544*/ 	.word	0x000000ff
        /*0548*/ 	.word	0x00000000
        /*054c*/ 	.short	0x010a
        /*054e*/ 	.byte	0x04
	.zero		1


	//   ....[67]....
        /*0550*/ 	.word	0x000028c0
        /*0554*/ 	.word	0x000000ff
        /*0558*/ 	.word	0x00000000
        /*055c*/ 	.short	0x010a
        /*055e*/ 	.byte	0x04
	.zero		1


	//   ....[68]....
        /*0560*/ 	.word	0x00002950
        /*0564*/ 	.word	0x000000ff
        /*0568*/ 	.word	0x00000000
        /*056c*/ 	.short	0x010a
        /*056e*/ 	.byte	0x04
	.zero		1


	//   ....[69]....
        /*0570*/ 	.word	0x000029e0
        /*0574*/ 	.word	0x000000ff
        /*0578*/ 	.word	0x00000000
        /*057c*/ 	.short	0x010a
        /*057e*/ 	.byte	0x04
	.zero		1


	//   ....[70]....
        /*0580*/ 	.word	0x00002a70
        /*0584*/ 	.word	0x000000ff
        /*0588*/ 	.word	0x00000000
        /*058c*/ 	.short	0x010a
        /*058e*/ 	.byte	0x04
	.zero		1


	//   ....[71]....
        /*0590*/ 	.word	0x00002b00
        /*0594*/ 	.word	0x000000ff
        /*0598*/ 	.word	0x00000000
        /*059c*/ 	.short	0x010a
        /*059e*/ 	.byte	0x04
	.zero		1


	//   ....[72]....
        /*05a0*/ 	.word	0x00002b90
        /*05a4*/ 	.word	0x000000ff
        /*05a8*/ 	.word	0x00000000
        /*05ac*/ 	.short	0x010a
        /*05ae*/ 	.byte	0x04
	.zero		1


	//   ....[73]....
        /*05b0*/ 	.word	0x00002c20
        /*05b4*/ 	.word	0x000000ff
        /*05b8*/ 	.word	0x00000000
        /*05bc*/ 	.short	0x010a
        /*05be*/ 	.byte	0x04
	.zero		1


	//   ....[74]....
        /*05c0*/ 	.word	0x00002cb0
        /*05c4*/ 	.word	0x000000ff
        /*05c8*/ 	.word	0x00000000
        /*05cc*/ 	.short	0x010a
        /*05ce*/ 	.byte	0x04
	.zero		1


	//   ....[75]....
        /*05d0*/ 	.word	0x00002d40
        /*05d4*/ 	.word	0x000000ff
        /*05d8*/ 	.word	0x00000000
        /*05dc*/ 	.short	0x010a
        /*05de*/ 	.byte	0x04
	.zero		1


	//   ....[76]....
        /*05e0*/ 	.word	0x00002de0
        /*05e4*/ 	.word	0x00000000
        /*05e8*/ 	.word	0x00000000
        /*05ec*/ 	.short	0x010a
        /*05ee*/ 	.byte	0xff
	.zero		1


	//   ....[77]....
        /*05f0*/ 	.word	0x00002f10
        /*05f4*/ 	.word	0x00000000
        /*05f8*/ 	.word	0x00000180
        /*05fc*/ 	.short	0x010a
        /*05fe*/ 	.byte	0xff
	.zero		1


	//   ....[78]....
        /*0600*/ 	.word	0x00002f80
        /*0604*/ 	.word	0x00000000
        /*0608*/ 	.word	0x00000000
        /*060c*/ 	.short	0x0101
        /*060e*/ 	.byte	0xff
	.zero		1


	//   ....[79]....
        /*0610*/ 	.word	0x00002fa0
        /*0614*/ 	.word	0x000000ff
        /*0618*/ 	.word	0x00000130
        /*061c*/ 	.short	0x010a
        /*061e*/ 	.byte	0x05
	.zero		1


	//   ....[80]....
        /*0620*/ 	.word	0x000030c0
        /*0624*/ 	.word	0x00000000
        /*0628*/ 	.word	0x00000120
        /*062c*/ 	.short	0x010a
        /*062e*/ 	.byte	0xff
	.zero		1


	//   ....[81]....
        /*0630*/ 	.word	0x000031c0
        /*0634*/ 	.word	0x00000000
        /*0638*/ 	.word	0x00000000
        /*063c*/ 	.short	0x0101
        /*063e*/ 	.byte	0xff
	.zero		1


	//   ....[82]....
        /*0640*/ 	.word	0x00003250
        /*0644*/ 	.word	0x000000ff
        /*0648*/ 	.word	0x00000130
        /*064c*/ 	.short	0x0106
        /*064e*/ 	.byte	0x05
	.zero		1


	//   ....[83]....
        /*0650*/ 	.word	0x00003270
        /*0654*/ 	.word	0x000000ff
        /*0658*/ 	.word	0x00000130
        /*065c*/ 	.short	0x010a
        /*065e*/ 	.byte	0x05
	.zero		1


	//   ....[84]....
        /*0660*/ 	.word	0x00003300
        /*0664*/ 	.word	0x000000ff
        /*0668*/ 	.word	0x00000130
        /*066c*/ 	.short	0x0106
        /*066e*/ 	.byte	0x04
	.zero		1


	//   ....[85]....
        /*0670*/ 	.word	0x00003340
        /*0674*/ 	.word	0x00000000
        /*0678*/ 	.word	0x00000130
        /*067c*/ 	.short	0x010a
        /*067e*/ 	.byte	0xff
	.zero		1


	//   ....[86]....
        /*0680*/ 	.word	0x00003580
        /*0684*/ 	.word	0x000000ff
        /*0688*/ 	.word	0x00000008
        /*068c*/ 	.short	0x010a
        /*068e*/ 	.byte	0x06
	.zero		1


	//   ....[87]....
        /*0690*/ 	.word	0x000035a0
        /*0694*/ 	.word	0x000000ff
        /*0698*/ 	.word	0x00000008
        /*069c*/ 	.short	0x010a
        /*069e*/ 	.byte	0x06
	.zero		1


	//   ....[88]....
        /*06a0*/ 	.word	0x00003730
        /*06a4*/ 	.word	0x000000ff
        /*06a8*/ 	.word	0x00000008
        /*06ac*/ 	.short	0x010a
        /*06ae*/ 	.byte	0x06
	.zero		1


	//   ....[89]....
        /*06b0*/ 	.word	0x00003750
        /*06b4*/ 	.word	0x000000ff
        /*06b8*/ 	.word	0x00000008
        /*06bc*/ 	.short	0x010a
        /*06be*/ 	.byte	0x06
	.zero		1


	//   ....[90]....
        /*06c0*/ 	.word	0x00003810
        /*06c4*/ 	.word	0x000000ff
        /*06c8*/ 	.word	0x00000000
        /*06cc*/ 	.short	0x0101
        /*06ce*/ 	.byte	0x07
	.zero		1


	//   ....[91]....
        /*06d0*/ 	.word	0x00003b50
        /*06d4*/ 	.word	0x00000000
        /*06d8*/ 	.word	0x00000120
        /*06dc*/ 	.short	0x010a
        /*06de*/ 	.byte	0xff
	.zero		1


	//   ....[92]....
        /*06e0*/ 	.word	0x00003c10
        /*06e4*/ 	.word	0x00000000
        /*06e8*/ 	.word	0x00000000
        /*06ec*/ 	.short	0x0101
        /*06ee*/ 	.byte	0xff
	.zero		1


	//   ....[93]....
        /*06f0*/ 	.word	0x00003cd0
        /*06f4*/ 	.word	0x000000ff
        /*06f8*/ 	.word	0x00000000
        /*06fc*/ 	.short	0x010a
        /*06fe*/ 	.byte	0x08
	.zero		1


	//   ....[94]....
        /*0700*/ 	.word	0x00003ce0
        /*0704*/ 	.word	0x000000ff
        /*0708*/ 	.word	0x00000160
        /*070c*/ 	.short	0x010a
        /*070e*/ 	.byte	0x09
	.zero		1


	//   ....[95]....
        /*0710*/ 	.word	0x00003d90
        /*0714*/ 	.word	0x000000ff
        /*0718*/ 	.word	0x00000000
        /*071c*/ 	.short	0x010a
        /*071e*/ 	.byte	0x08
	.zero		1


	//   ....[96]....
        /*0720*/ 	.word	0x00003ec0
        /*0724*/ 	.word	0x000000ff
        /*0728*/ 	.word	0x00000000
        /*072c*/ 	.short	0x010a
        /*072e*/ 	.byte	0x1e
	.zero		1


	//   ....[97]....
        /*0730*/ 	.word	0x000041c0
        /*0734*/ 	.word	0x000000ff
        /*0738*/ 	.word	0x00000000
        /*073c*/ 	.short	0x010a
        /*073e*/ 	.byte	0x08
	.zero		1


	//   ....[98]....
        /*0740*/ 	.word	0x00004250
        /*0744*/ 	.word	0x000000ff
        /*0748*/ 	.word	0x00000000
        /*074c*/ 	.short	0x010a
        /*074e*/ 	.byte	0x08
	.zero		1


	//   ....[99]....
        /*0750*/ 	.word	0x000042e0
        /*0754*/ 	.word	0x000000ff
        /*0758*/ 	.word	0x00000000
        /*075c*/ 	.short	0x010a
        /*075e*/ 	.byte	0x08
	.zero		1


	//   ....[100]....
        /*0760*/ 	.word	0x00004380
        /*0764*/ 	.word	0x00000000
        /*0768*/ 	.word	0x00000000
        /*076c*/ 	.short	0x010a
        /*076e*/ 	.byte	0xff
	.zero		1


	//   ....[101]....
        /*0770*/ 	.word	0x000043c0
        /*0774*/ 	.word	0x00000000
        /*0778*/ 	.word	0x00000000
        /*077c*/ 	.short	0x010a
        /*077e*/ 	.byte	0xff
	.zero		1


	//   ....[102]....
        /*0780*/ 	.word	0x00004430
        /*0784*/ 	.word	0x000000ff
        /*0788*/ 	.word	0x00000000
        /*078c*/ 	.short	0x0101
        /*078e*/ 	.byte	0x05
	.zero		1


	//   ....[103]....
        /*0790*/ 	.word	0x00004470
        /*0794*/ 	.word	0x000000ff
        /*0798*/ 	.word	0x000001a0
        /*079c*/ 	.short	0x010a
        /*079e*/ 	.byte	0x07
	.zero		1


	//   ....[104]....
        /*07a0*/ 	.word	0x000044c0
        /*07a4*/ 	.word	0x000000ff
        /*07a8*/ 	.word	0x00000000
        /*07ac*/ 	.short	0x0101
        /*07ae*/ 	.byte	0x05
	.zero		1


	//   ....[105]....
        /*07b0*/ 	.word	0x00004910
        /*07b4*/ 	.word	0x00000000
        /*07b8*/ 	.word	0x00000120
        /*07bc*/ 	.short	0x010a
        /*07be*/ 	.byte	0xff
	.zero		1


	//   ....[106]....
        /*07c0*/ 	.word	0x000049d0
        /*07c4*/ 	.word	0x00000000
        /*07c8*/ 	.word	0x00000000
        /*07cc*/ 	.short	0x0101
        /*07ce*/ 	.byte	0xff
	.zero		1


	//   ....[107]....
        /*07d0*/ 	.word	0x00004cf0
        /*07d4*/ 	.word	0x000000ff
        /*07d8*/ 	.word	0x00000118
        /*07dc*/ 	.short	0x010a
        /*07de*/ 	.byte	0x07
	.zero		1


	//   ....[108]....
        /*07e0*/ 	.word	0x00004ee0
        /*07e4*/ 	.word	0x000000ff
        /*07e8*/ 	.word	0x000000f0
        /*07ec*/ 	.short	0x010a
        /*07ee*/ 	.byte	0x07
	.zero		1


	//   ....[109]....
        /*07f0*/ 	.word	0x000050d0
        /*07f4*/ 	.word	0x000000ff
        /*07f8*/ 	.word	0x000000d0
        /*07fc*/ 	.short	0x010b
        /*07fe*/ 	.byte	0x07
	.zero		1


	//   ....[110]....
        /*0800*/ 	.word	0x000050e0
        /*0804*/ 	.word	0x000000ff
        /*0808*/ 	.word	0x00000000
        /*080c*/ 	.short	0x0101
        /*080e*/ 	.byte	0x0e
	.zero		1


	//   ....[111]....
        /*0810*/ 	.word	0x000050f0
        /*0814*/ 	.word	0x000000ff
        /*0818*/ 	.word	0x000000f8
        /*081c*/ 	.short	0x010a
        /*081e*/ 	.byte	0x07
	.zero		1


	//   ....[112]....
        /*0820*/ 	.word	0x000052a0
        /*0824*/ 	.word	0x000000ff
        /*0828*/ 	.word	0x000000d8
        /*082c*/ 	.short	0x010b
        /*082e*/ 	.byte	0x07
	.zero		1


	//   ....[113]....
        /*0830*/ 	.word	0x000052b0
        /*0834*/ 	.word	0x000000ff
        /*0838*/ 	.word	0x00000000
        /*083c*/ 	.short	0x0101
        /*083e*/ 	.byte	0x0e
	.zero		1


	//   ....[114]....
        /*0840*/ 	.word	0x000052c0
        /*0844*/ 	.word	0x000000ff
        /*0848*/ 	.word	0x00000100
        /*084c*/ 	.short	0x010a
        /*084e*/ 	.byte	0x07
	.zero		1


	//   ....[115]....
        /*0850*/ 	.word	0x000054b0
        /*0854*/ 	.word	0x000000ff
        /*0858*/ 	.word	0x000000e0
        /*085c*/ 	.short	0x010b
        /*085e*/ 	.byte	0x07
	.zero		1


	//   ....[116]....
        /*0860*/ 	.word	0x00005520
        /*0864*/ 	.word	0x000000ff
        /*0868*/ 	.word	0x00000000
        /*086c*/ 	.short	0x0101
        /*086e*/ 	.byte	0x0e
	.zero		1


	//   ....[117]....
        /*0870*/ 	.word	0x00005530
        /*0874*/ 	.word	0x000000ff
        /*0878*/ 	.word	0x00000108
        /*087c*/ 	.short	0x010a
        /*087e*/ 	.byte	0x07
	.zero		1


	//   ....[118]....
        /*0880*/ 	.word	0x000057d0
        /*0884*/ 	.word	0x000000ff
        /*0888*/ 	.word	0x000000e8
        /*088c*/ 	.short	0x010b
        /*088e*/ 	.byte	0x07
	.zero		1


	//   ....[119]....
        /*0890*/ 	.word	0x000057f0
        /*0894*/ 	.word	0x000000ff
        /*0898*/ 	.word	0x00000000
        /*089c*/ 	.short	0x0101
        /*089e*/ 	.byte	0x0d
	.zero		1


	//   ....[120]....
        /*08a0*/ 	.word	0x00005820
        /*08a4*/ 	.word	0x000000ff
        /*08a8*/ 	.word	0x000000f0
        /*08ac*/ 	.short	0x010a
        /*08ae*/ 	.byte	0x07
	.zero		1


	//   ....[121]....
        /*08b0*/ 	.word	0x00005840
        /*08b4*/ 	.word	0x000000ff
        /*08b8*/ 	.word	0x000000f8
        /*08bc*/ 	.short	0x010a
        /*08be*/ 	.byte	0x07
	.zero		1


	//   ....[122]....
        /*08c0*/ 	.word	0x00005860
        /*08c4*/ 	.word	0x000000ff
        /*08c8*/ 	.word	0x00000100
        /*08cc*/ 	.short	0x010a
        /*08ce*/ 	.byte	0x07
	.zero		1


	//   ....[123]....
        /*08d0*/ 	.word	0x000058a0
        /*08d4*/ 	.word	0x00000000
        /*08d8*/ 	.word	0x00000108
        /*08dc*/ 	.short	0x010a
        /*08de*/ 	.byte	0xff
	.zero		1


	//   ....[124]....
        /*08e0*/ 	.word	0x00005b40
        /*08e4*/ 	.word	0x00000000
        /*08e8*/ 	.word	0x00000120
        /*08ec*/ 	.short	0x010a
        /*08ee*/ 	.byte	0xff
	.zero		1


	//   ....[125]....
        /*08f0*/ 	.word	0x00005c00
        /*08f4*/ 	.word	0x00000000
        /*08f8*/ 	.word	0x00000000
        /*08fc*/ 	.short	0x0101
        /*08fe*/ 	.byte	0xff
	.zero		1


	//   ....[126]....
        /*0900*/ 	.word	0x00006700
        /*0904*/ 	.word	0x000000ff
        /*0908*/ 	.word	0x000000d0
        /*090c*/ 	.short	0x010a
        /*090e*/ 	.byte	0x04
	.zero		1


	//   ....[127]....
        /*0910*/ 	.word	0x00006720
        /*0914*/ 	.word	0x00000003
        /*0918*/ 	.word	0x00000140
        /*091c*/ 	.short	0x010a
        /*091e*/ 	.byte	0xff
	.zero		1


	//   ....[128]....
        /*0920*/ 	.word	0x00006910
        /*0924*/ 	.word	0x00000003
        /*0928*/ 	.word	0x000000d0
        /*092c*/ 	.short	0x010a
        /*092e*/ 	.byte	0xff
	.zero		1


	//   ....[129]....
        /*0930*/ 	.word	0x00006a80
        /*0934*/ 	.word	0x00000041
        /*0938*/ 	.word	0x00000140
        /*093c*/ 	.short	0x010a
        /*093e*/ 	.byte	0xff
	.zero		1


	//   ....[130]....
        /*0940*/ 	.word	0x000089b0
        /*0944*/ 	.word	0x00000041
        /*0948*/ 	.word	0x00000000
        /*094c*/ 	.short	0x0101
        /*094e*/ 	.byte	0xff
	.zero		1


	//   ....[131]....
        /*0950*/ 	.word	0x00008dd0
        /*0954*/ 	.word	0x00000000
        /*0958*/ 	.word	0x00000000
        /*095c*/ 	.short	0x0101
        /*095e*/ 	.byte	0xff
	.zero		1


	//   ....[132]....
        /*0960*/ 	.word	0x00008e50
        /*0964*/ 	.word	0x00000002
        /*0968*/ 	.word	0x000000d0
        /*096c*/ 	.short	0x010a
        /*096e*/ 	.byte	0xff
	.zero		1


	//   ....[133]....
        /*0970*/ 	.word	0x000090b0
        /*0974*/ 	.word	0x00000000
        /*0978*/ 	.word	0x00000000
        /*097c*/ 	.short	0x0101
        /*097e*/ 	.byte	0xff
	.zero		1


	//   ....[134]....
        /*0980*/ 	.word	0x000090d0
        /*0984*/ 	.word	0x00000002
        /*0988*/ 	.word	0x00000190
        /*098c*/ 	.short	0x010a
        /*098e*/ 	.byte	0xff
	.zero		1


	//   ....[135]....
        /*0990*/ 	.word	0x00009130
        /*0994*/ 	.word	0x00000002
        /*0998*/ 	.word	0x00000068
        /*099c*/ 	.short	0x010a
        /*099e*/ 	.byte	0xff
	.zero		1


	//   ....[136]....
        /*09a0*/ 	.word	0x00009190
        /*09a4*/ 	.word	0x00000002
        /*09a8*/ 	.word	0x00000068
        /*09ac*/ 	.short	0x010a
        /*09ae*/ 	.byte	0xff
	.zero		1


	//   ....[137]....
        /*09b0*/ 	.word	0x000091e0
        /*09b4*/ 	.word	0x00000002
        /*09b8*/ 	.word	0x00000120
        /*09bc*/ 	.short	0x010a
        /*09be*/ 	.byte	0xff
	.zero		1


	//   ....[138]....
        /*09c0*/ 	.word	0x00009240
        /*09c4*/ 	.word	0x00000000
        /*09c8*/ 	.word	0x00000000
        /*09cc*/ 	.short	0x010a
        /*09ce*/ 	.byte	0xff
	.zero		1


	//   ....[139]....
        /*09d0*/ 	.word	0x000092a0
        /*09d4*/ 	.word	0x00000000
        /*09d8*/ 	.word	0x00000000
        /*09dc*/ 	.short	0x010a
        /*09de*/ 	.byte	0xff
	.zero		1


	//   ....[140]....
        /*09e0*/ 	.word	0x00009300
        /*09e4*/ 	.word	0x00000000
        /*09e8*/ 	.word	0x00000000
        /*09ec*/ 	.short	0x010a
        /*09ee*/ 	.byte	0xff
	.zero		1


	//   ....[141]....
        /*09f0*/ 	.word	0x00009360
        /*09f4*/ 	.word	0x00000000
        /*09f8*/ 	.word	0x00000000
        /*09fc*/ 	.short	0x010a
        /*09fe*/ 	.byte	0xff
	.zero		1


	//   ....[142]....
        /*0a00*/ 	.word	0x000093c0
        /*0a04*/ 	.word	0x00000000
        /*0a08*/ 	.word	0x00000000
        /*0a0c*/ 	.short	0x010a
        /*0a0e*/ 	.byte	0xff
	.zero		1


	//   ....[143]....
        /*0a10*/ 	.word	0x00009420
        /*0a14*/ 	.word	0x00000000
        /*0a18*/ 	.word	0x00000000
        /*0a1c*/ 	.short	0x010a
        /*0a1e*/ 	.byte	0xff
	.zero		1


	//   ....[144]....
        /*0a20*/ 	.word	0x00009480
        /*0a24*/ 	.word	0x00000000
        /*0a28*/ 	.word	0x00000000
        /*0a2c*/ 	.short	0x010a
        /*0a2e*/ 	.byte	0xff
	.zero		1


	//   ....[145]....
        /*0a30*/ 	.word	0x000094e0
        /*0a34*/ 	.word	0x00000000
        /*0a38*/ 	.word	0x00000000
        /*0a3c*/ 	.short	0x010a
        /*0a3e*/ 	.byte	0xff
	.zero		1


	//   ....[146]....
        /*0a40*/ 	.word	0x00009540
        /*0a44*/ 	.word	0x00000000
        /*0a48*/ 	.word	0x00000000
        /*0a4c*/ 	.short	0x010a
        /*0a4e*/ 	.byte	0xff
	.zero		1


	//   ....[147]....
        /*0a50*/ 	.word	0x000095a0
        /*0a54*/ 	.word	0x00000000
        /*0a58*/ 	.word	0x00000000
        /*0a5c*/ 	.short	0x010a
        /*0a5e*/ 	.byte	0xff
	.zero		1


	//   ....[148]....
        /*0a60*/ 	.word	0x00009600
        /*0a64*/ 	.word	0x00000000
        /*0a68*/ 	.word	0x00000000
        /*0a6c*/ 	.short	0x010a
        /*0a6e*/ 	.byte	0xff
	.zero		1


	//   ....[149]....
        /*0a70*/ 	.word	0x00009660
        /*0a74*/ 	.word	0x00000000
        /*0a78*/ 	.word	0x00000000
        /*0a7c*/ 	.short	0x010a
        /*0a7e*/ 	.byte	0xff
	.zero		1


	//   ....[150]....
        /*0a80*/ 	.word	0x000096b0
        /*0a84*/ 	.word	0x00000000
        /*0a88*/ 	.word	0x00000180
        /*0a8c*/ 	.short	0x010a
        /*0a8e*/ 	.byte	0xff
	.zero		1


	//   ....[151]....
        /*0a90*/ 	.word	0x00009710
        /*0a94*/ 	.word	0x00000000
        /*0a98*/ 	.word	0x00000130
        /*0a9c*/ 	.short	0x010a
        /*0a9e*/ 	.byte	0xff
	.zero		1


	//   ....[152]....
        /*0aa0*/ 	.word	0x00009760
        /*0aa4*/ 	.word	0x00000000
        /*0aa8*/ 	.word	0x00000120
        /*0aac*/ 	.short	0x010a
        /*0aae*/ 	.byte	0xff
	.zero		1


	//   ....[153]....
        /*0ab0*/ 	.word	0x000097c0
        /*0ab4*/ 	.word	0x00000000
        /*0ab8*/ 	.word	0x00000130
        /*0abc*/ 	.short	0x010a
        /*0abe*/ 	.byte	0xff
	.zero		1


	//   ....[154]....
        /*0ac0*/ 	.word	0x00009820
        /*0ac4*/ 	.word	0x00000004
        /*0ac8*/ 	.word	0x00000008
        /*0acc*/ 	.short	0x010a
        /*0ace*/ 	.byte	0xff
	.zero		1


	//   ....[155]....
        /*0ad0*/ 	.word	0x00009900
        /*0ad4*/ 	.word	0x00000002
        /*0ad8*/ 	.word	0x00000008
        /*0adc*/ 	.short	0x010a
        /*0ade*/ 	.byte	0xff
	.zero		1


	//   ....[156]....
        /*0ae0*/ 	.word	0x00009950
        /*0ae4*/ 	.word	0x00000000
        /*0ae8*/ 	.word	0x00000120
        /*0aec*/ 	.short	0x010a
        /*0aee*/ 	.byte	0xff
	.zero		1


	//   ....[157]....
        /*0af0*/ 	.word	0x000099b0
        /*0af4*/ 	.word	0x00000000
        /*0af8*/ 	.word	0x00000160
        /*0afc*/ 	.short	0x010a
        /*0afe*/ 	.byte	0xff
	.zero		1


	//   ....[158]....
        /*0b00*/ 	.word	0x00009a10
        /*0b04*/ 	.word	0x00000000
        /*0b08*/ 	.word	0x00000000
        /*0b0c*/ 	.short	0x010a
        /*0b0e*/ 	.byte	0xff
	.zero		1


	//   ....[159]....
        /*0b10*/ 	.word	0x00009a70
        /*0b14*/ 	.word	0x00000000
        /*0b18*/ 	.word	0x00000000
        /*0b1c*/ 	.short	0x010a
        /*0b1e*/ 	.byte	0xff
	.zero		1


	//   ....[160]....
        /*0b20*/ 	.word	0x00009ad0
        /*0b24*/ 	.word	0x00000000
        /*0b28*/ 	.word	0x00000000
        /*0b2c*/ 	.short	0x010a
        /*0b2e*/ 	.byte	0xff
	.zero		1


	//   ....[161]....
        /*0b30*/ 	.word	0x00009b30
        /*0b34*/ 	.word	0x00000000
        /*0b38*/ 	.word	0x00000000
        /*0b3c*/ 	.short	0x010a
        /*0b3e*/ 	.byte	0xff
	.zero		1


	//   ....[162]....
        /*0b40*/ 	.word	0x00009b90
        /*0b44*/ 	.word	0x00000000
        /*0b48*/ 	.word	0x000001a0
        /*0b4c*/ 	.short	0x010a
        /*0b4e*/ 	.byte	0xff
	.zero		1


	//   ....[163]....
        /*0b50*/ 	.word	0x00009be0
        /*0b54*/ 	.word	0x00000000
        /*0b58*/ 	.word	0x00000120
        /*0b5c*/ 	.short	0x010a
        /*0b5e*/ 	.byte	0xff
	.zero		1


	//   ....[164]....
        /*0b60*/ 	.word	0x00009c40
        /*0b64*/ 	.word	0x00000000
        /*0b68*/ 	.word	0x00000118
        /*0b6c*/ 	.short	0x010a
        /*0b6e*/ 	.byte	0xff
	.zero		1


	//   ....[165]....
        /*0b70*/ 	.word	0x00009ca0
        /*0b74*/ 	.word	0x00000000
        /*0b78*/ 	.word	0x000000f0
        /*0b7c*/ 	.short	0x010a
        /*0b7e*/ 	.byte	0xff
	.zero		1


	//   ....[166]....
        /*0b80*/ 	.word	0x00009d00
        /*0b84*/ 	.word	0x00000000
        /*0b88*/ 	.word	0x000000f8
        /*0b8c*/ 	.short	0x010a
        /*0b8e*/ 	.byte	0xff
	.zero		1


	//   ....[167]....
        /*0b90*/ 	.word	0x00009d60
        /*0b94*/ 	.word	0x00000000
        /*0b98*/ 	.word	0x00000100
        /*0b9c*/ 	.short	0x010a
        /*0b9e*/ 	.byte	0xff
	.zero		1


	//   ....[168]....
        /*0ba0*/ 	.word	0x00009dc0
        /*0ba4*/ 	.word	0x00000000
        /*0ba8*/ 	.word	0x00000108
        /*0bac*/ 	.short	0x010a
        /*0bae*/ 	.byte	0xff
	.zero		1


	//   ....[169]....
        /*0bb0*/ 	.word	0x00009e20
        /*0bb4*/ 	.word	0x00000000
        /*0bb8*/ 	.word	0x000000f0
        /*0bbc*/ 	.short	0x010a
        /*0bbe*/ 	.byte	0xff
	.zero		1


	//   ....[170]....
        /*0bc0*/ 	.word	0x00009e80
        /*0bc4*/ 	.word	0x00000000
        /*0bc8*/ 	.word	0x000000f8
        /*0bcc*/ 	.short	0x010a
        /*0bce*/ 	.byte	0xff
	.zero		1


	//   ....[171]....
        /*0bd0*/ 	.word	0x00009ee0
        /*0bd4*/ 	.word	0x00000000
        /*0bd8*/ 	.word	0x00000100
        /*0bdc*/ 	.short	0x010a
        /*0bde*/ 	.byte	0xff
	.zero		1


	//   ....[172]....
        /*0be0*/ 	.word	0x00009f30
        /*0be4*/ 	.word	0x00000000
        /*0be8*/ 	.word	0x00000120
        /*0bec*/ 	.short	0x010a
        /*0bee*/ 	.byte	0xff
	.zero		1


	//   ....[173]....
        /*0bf0*/ 	.word	0x00009f80
        /*0bf4*/ 	.word	0x00000003
        /*0bf8*/ 	.word	0x000000d0
        /*0bfc*/ 	.short	0x010a
        /*0bfe*/ 	.byte	0xff
	.zero		1


	//   ....[174]....
        /*0c00*/ 	.word	0x00009fd0
        /*0c04*/ 	.word	0x00000041
        /*0c08*/ 	.word	0x00000140
        /*0c0c*/ 	.short	0x010a
        /*0c0e*/ 	.byte	0xff
	.zero		1


	//----- nvinfo : EIATTR_NUM_MBARRIERS
	.align		4
.L_47:
        /*0c10*/ 	.byte	0x03, 0x38
        /*0c12*/ 	.short	0x0035


	//----- nvinfo : EIATTR_EXIT_INSTR_OFFSETS
	.align		4
        /*0c14*/ 	.byte	0x04, 0x1c
        /*0c16*/ 	.short	(.L_49 - .L_48)


	//   ....[0]....
.L_48:
        /*0c18*/ 	.word	0x00002e10


	//   ....[1]....
        /*0c1c*/ 	.word	0x00003310


	//   ....[2]....
        /*0c20*/ 	.word	0x00003370


	//   ....[3]....
        /*0c24*/ 	.word	0x000046f0


	//   ....[4]....
        /*0c28*/ 	.word	0x000058d0


	//   ....[5]....
        /*0c2c*/ 	.word	0x00005910


	//   ....[6]....
        /*0c30*/ 	.word	0x00008f90


	//   ....[7]....
        /*0c34*/ 	.word	0x00009010


	//   ....[8]....
        /*0c38*/ 	.word	0x00009040


	//   ....[9]....
        /*0c3c*/ 	.word	0x000090c0


	//----- nvinfo : EIATTR_MAX_THREADS
	.align		4
.L_49:
        /*0c40*/ 	.byte	0x04, 0x05
        /*0c42*/ 	.short	(.L_51 - .L_50)
.L_50:
        /*0c44*/ 	.word	0x00000100
        /*0c48*/ 	.word	0x00000001
        /*0c4c*/ 	.word	0x00000001


	//----- nvinfo : EIATTR_CRS_STACK_SIZE
	.align		4
.L_51:
        /*0c50*/ 	.byte	0x04, 0x1e
        /*0c52*/ 	.short	(.L_53 - .L_52)
.L_52:
        /*0c54*/ 	.word	0x00000000


	//----- nvinfo : EIATTR_CBANK_PARAM_SIZE
	.align		4
.L_53:
        /*0c58*/ 	.byte	0x03, 0x19
        /*0c5a*/ 	.short	0x0800


	//----- nvinfo : EIATTR_PARAM_CBANK
	.align		4
        /*0c5c*/ 	.byte	0x04, 0x0a
        /*0c5e*/ 	.short	(.L_55 - .L_54)
	.align		4
.L_54:
        /*0c60*/ 	.word	index@(.nv.constant0._ZN7cutlass13device_kernelINS_4gemm6kernel13GemmUniversalIN4cute5tupleIJiiiiEEENS1_10collective13CollectiveMmaINS1_35MainloopSm100TmaUmmaWarpSpecializedILi13ELi2ELi4ENS5_IJNS4_1CILi2EEENSA_ILi1EEESC_EEEEENS5_IJNSA_ILi128EEESF_NSA_ILi64EEEEEENS_6half_tENS5_IJlSC_lEEESI_SJ_NS4_8TiledMMAINS4_8MMA_AtomIJNS4_26SM100_MMA_F16BF16_2x1SM_SSISI_SI_fLi128ELi128ELNS4_4UMMA5MajorE0ELSO_0ELNSN_7ScaleInE0ELSP_0EEEEEENS4_6LayoutINS5_IJSC_SC_SC_EEENS5_IJNSA_ILi0EEESU_SU_EEEEENS5_IJNS4_10UnderscoreESX_SX_EEEEENS4_18SM100_TMA_2SM_LOADENS4_14ComposedLayoutINS4_7SwizzleILi3ELi4ELi3EEENS4_18smem_ptr_flag_bitsILi16EEENSS_INS5_IJNSA_ILi8EEESG_EEENS5_IJSG_SC_EEEEEEEvNS4_8identityES10_S1A_vS1B_EENS_8epilogue10collective18CollectiveEpilogueINS1D_23Sm100TmaWarpSpecializedILi4ELi2ELi16ELb1ELb0EEEJNS5_IJSG_SF_SG_EEENS5_IJNSS_ISG_SC_EENSS_INS5_IJNSA_ILi16EEESB_EEENS5_IJSC_SG_EEEEEEEESI_SJ_SI_SJ_NS1D_6fusion15FusionCallbacksIS1H_NS1P_13LinCombEltActINS1D_6thread4GELUESI_fSI_fLNS_15FloatRoundStyleE2EEES1I_S1O_JEEENS4_5SM1004TMEM4LOAD26SM100_TMEM_LOAD_32dp32b16xENS4_13SM90_TMA_LOADENS11_INS12_ILi1ELi4ELi3EEES15_NSS_INS5_IJS16_S1K_EEENS5_IJS1K_SC_EEEEEEENS4_39AutoVectorizingCopyWithAssumedAlignmentILi128EEENS4_14SM90_TMA_STOREES26_S28_S28_EEEvvEEEEvNT_6ParamsE)
        /*0c64*/ 	.short	0x0380
        /*0c66*/ 	.short	0x0800


	//----- nvinfo : EIATTR_SW_WAR
	.align		4
.L_55:
        /*0c68*/ 	.byte	0x04, 0x36
        /*0c6a*/ 	.short	(.L_57 - .L_56)
.L_56:
        /*0c6c*/ 	.word	0x00000008
.L_57:


//--------------------- .nv.callgraph             --------------------------
	.section	.nv.callgraph,"",@"SHT_CUDA_CALLGRAPH"
	.align	4
	.sectionentsize	8
	.align		4
        /*0000*/ 	.word	0x00000000
	.align		4
        /*0004*/ 	.word	0xffffffff
	.align		4
        /*0008*/ 	.word	index@(_ZN7cutlass13device_kernelINS_4gemm6kernel13GemmUniversalIN4cute5tupleIJiiiiEEENS1_10collective13CollectiveMmaINS1_35MainloopSm100TmaUmmaWarpSpecializedILi13ELi2ELi4ENS5_IJNS4_1CILi2EEENSA_ILi1EEESC_EEEEENS5_IJNSA_ILi128EEESF_NSA_ILi64EEEEEENS_6half_tENS5_IJlSC_lEEESI_SJ_NS4_8TiledMMAINS4_8MMA_AtomIJNS4_26SM100_MMA_F16BF16_2x1SM_SSISI_SI_fLi128ELi128ELNS4_4UMMA5MajorE0ELSO_0ELNSN_7ScaleInE0ELSP_0EEEEEENS4_6LayoutINS5_IJSC_SC_SC_EEENS5_IJNSA_ILi0EEESU_SU_EEEEENS5_IJNS4_10UnderscoreESX_SX_EEEEENS4_18SM100_TMA_2SM_LOADENS4_14ComposedLayoutINS4_7SwizzleILi3ELi4ELi3EEENS4_18smem_ptr_flag_bitsILi16EEENSS_INS5_IJNSA_ILi8EEESG_EEENS5_IJSG_SC_EEEEEEEvNS4_8identityES10_S1A_vS1B_EENS_8epilogue10collective18CollectiveEpilogueINS1D_23Sm100TmaWarpSpecializedILi4ELi2ELi16ELb1ELb0EEEJNS5_IJSG_SF_SG_EEENS5_IJNSS_ISG_SC_EENSS_INS5_IJNSA_ILi16EEESB_EEENS5_IJSC_SG_EEEEEEEESI_SJ_SI_SJ_NS1D_6fusion15FusionCallbacksIS1H_NS1P_13LinCombEltActINS1D_6thread4GELUESI_fSI_fLNS_15FloatRoundStyleE2EEES1I_S1O_JEEENS4_5SM1004TMEM4LOAD26SM100_TMEM_LOAD_32dp32b16xENS4_13SM90_TMA_LOADENS11_INS12_ILi1ELi4ELi3EEES15_NSS_INS5_IJS16_S1K_EEENS5_IJS1K_SC_EEEEEEENS4_39AutoVectorizingCopyWithAssumedAlignmentILi128EEENS4_14SM90_TMA_STOREES26_S28_S28_EEEvvEEEEvNT_6ParamsE)
	.align		4
        /*000c*/ 	.word	index@(__assertfail)
	.align		4
        /*0010*/ 	.word	0x00000000
	.align		4
        /*0014*/ 	.word	0xfffffffe
	.align		4
        /*0018*/ 	.word	0x00000000
	.align		4
        /*001c*/ 	.word	0xfffffffd
	.align		4
        /*0020*/ 	.word	0x00000000
	.align		4
        /*0024*/ 	.word	0xfffffffc


//--------------------- .nv.constant4             --------------------------
	.section	.nv.constant4,"a",@progbits
	.align	8
	.align		8
.nv.constant4:
        /*0000*/ 	.dword	__assertfail
	.align		8
        /*0008*/ 	.dword	__unnamed_1
	.align		8
        /*0010*/ 	.dword	__unnamed_2
	.align		8
        /*0018*/ 	.dword	_ZN39_INTERNAL_e644069b_4_k_cu_7e8e85d5_40194cuda3std3__45__cpo5beginE
	.align		8
        /*0020*/ 	.dword	_ZN39_INTERNAL_e644069b_4_k_cu_7e8e85d5_40194cuda3std3__45__cpo3endE
	.align		8
        /*0028*/ 	.dword	_ZN39_INTERNAL_e644069b_4_k_cu_7e8e85d5_40194cuda3std3__45__cpo6cbeginE
	.align		8
        /*0030*/ 	.dword	_ZN39_INTERNAL_e644069b_4_k_cu_7e8e85d5_40194cuda3std3__45__cpo4cendE
	.align		8
        /*0038*/ 	.dword	_ZN39_INTERNAL_e644069b_4_k_cu_7e8e85d5_40194cuda3std3__441_GLOBAL__N__e644069b_4_k_cu_7e8e85d5_40196ignoreE
	.align		8
        /*0040*/ 	.dword	_ZN39_INTERNAL_e644069b_4_k_cu_7e8e85d5_40194cuda3std3__419piecewise_constructE
	.align		8
        /*0048*/ 	.dword	_ZN39_INTERNAL_e644069b_4_k_cu_7e8e85d5_40194cuda3std3__48in_placeE
	.align		8
        /*0050*/ 	.dword	_ZN39_INTERNAL_e644069b_4_k_cu_7e8e85d5_40194cuda3std6ranges3__45__cpo4swapE
	.align		8
        /*0058*/ 	.dword	_ZN39_INTERNAL_e644069b_4_k_cu_7e8e85d5_40194cuda3std6ranges3__45__cpo9iter_moveE
	.align		8
        /*0060*/ 	.dword	_ZN39_INTERNAL_e644069b_4_k_cu_7e8e85d5_40194cute7productE
	.align		8
        /*0068*/ 	.dword	_ZN39_INTERNAL_e644069b_4_k_cu_7e8e85d5_40194cute1_E
	.align		8
        /*0070*/ 	.dword	$str$25
	.align		8
        /*0078*/ 	.dword	$str$26
	.align		8
        /*0080*/ 	.dword	$str$27
	.align		8
        /*0088*/ 	.dword	$str$28


//--------------------- .text._ZN7cutlass13device_kernelINS_4gemm6kernel13GemmUniversalIN4cute5tupleIJiiiiEEENS1_10collective13CollectiveMmaINS1_35MainloopSm100TmaUmmaWarpSpecializedILi13ELi2ELi4ENS5_IJNS4_1CILi2EEENSA_ILi1EEESC_EEEEENS5_IJNSA_ILi128EEESF_NSA_ILi64EEEEEENS_6half_tENS5_IJlSC_lEEESI_SJ_NS4_8TiledMMAINS4_8MMA_AtomIJNS4_26SM100_MMA_F16BF16_2x1SM_SSISI_SI_fLi128ELi128ELNS4_4UMMA5MajorE0ELSO_0ELNSN_7ScaleInE0ELSP_0EEEEEENS4_6LayoutINS5_IJSC_SC_SC_EEENS5_IJNSA_ILi0EEESU_SU_EEEEENS5_IJNS4_10UnderscoreESX_SX_EEEEENS4_18SM100_TMA_2SM_LOADENS4_14ComposedLayoutINS4_7SwizzleILi3ELi4ELi3EEENS4_18smem_ptr_flag_bitsILi16EEENSS_INS5_IJNSA_ILi8EEESG_EEENS5_IJSG_SC_EEEEEEEvNS4_8identityES10_S1A_vS1B_EENS_8epilogue10collective18CollectiveEpilogueINS1D_23Sm100TmaWarpSpecializedILi4ELi2ELi16ELb1ELb0EEEJNS5_IJSG_SF_SG_EEENS5_IJNSS_ISG_SC_EENSS_INS5_IJNSA_ILi16EEESB_EEENS5_IJSC_SG_EEEEEEEESI_SJ_SI_SJ_NS1D_6fusion15FusionCallbacksIS1H_NS1P_13LinCombEltActINS1D_6thread4GELUESI_fSI_fLNS_15FloatRoundStyleE2EEES1I_S1O_JEEENS4_5SM1004TMEM4LOAD26SM100_TMEM_LOAD_32dp32b16xENS4_13SM90_TMA_LOADENS11_INS12_ILi1ELi4ELi3EEES15_NSS_INS5_IJS16_S1K_EEENS5_IJS1K_SC_EEEEEEENS4_39AutoVectorizingCopyWithAssumedAlignmentILi128EEENS4_14SM90_TMA_STOREES26_S28_S28_EEEvvEEEEvNT_6ParamsE --------------------------
	.section	.text._ZN7cutlass13device_kernelINS_4gemm6kernel13GemmUniversalIN4cute5tupleIJiiiiEEENS1_10collective13CollectiveMmaINS1_35MainloopSm100TmaUmmaWarpSpecializedILi13ELi2ELi4ENS5_IJNS4_1CILi2EEENSA_ILi1EEESC_EEEEENS5_IJNSA_ILi128EEESF_NSA_ILi64EEEEEENS_6half_tENS5_IJlSC_lEEESI_SJ_NS4_8TiledMMAINS4_8MMA_AtomIJNS4_26SM100_MMA_F16BF16_2x1SM_SSISI_SI_fLi128ELi128ELNS4_4UMMA5MajorE0ELSO_0ELNSN_7ScaleInE0ELSP_0EEEEEENS4_6LayoutINS5_IJSC_SC_SC_EEENS5_IJNSA_ILi0EEESU_SU_EEEEENS5_IJNS4_10UnderscoreESX_SX_EEEEENS4_18SM100_TMA_2SM_LOADENS4_14ComposedLayoutINS4_7SwizzleILi3ELi4ELi3EEENS4_18smem_ptr_flag_bitsILi16EEENSS_INS5_IJNSA_ILi8EEESG_EEENS5_IJSG_SC_EEEEEEEvNS4_8identityES10_S1A_vS1B_EENS_8epilogue10collective18CollectiveEpilogueINS1D_23Sm100TmaWarpSpecializedILi4ELi2ELi16ELb1ELb0EEEJNS5_IJSG_SF_SG_EEENS5_IJNSS_ISG_SC_EENSS_INS5_IJNSA_ILi16EEESB_EEENS5_IJSC_SG_EEEEEEEESI_SJ_SI_SJ_NS1D_6fusion15FusionCallbacksIS1H_NS1P_13LinCombEltActINS1D_6thread4GELUESI_fSI_fLNS_15FloatRoundStyleE2EEES1I_S1O_JEEENS4_5SM1004TMEM4LOAD26SM100_TMEM_LOAD_32dp32b16xENS4_13SM90_TMA_LOADENS11_INS12_ILi1ELi4ELi3EEES15_NSS_INS5_IJS16_S1K_EEENS5_IJS1K_SC_EEEEEEENS4_39AutoVectorizingCopyWithAssumedAlignmentILi128EEENS4_14SM90_TMA_STOREES26_S28_S28_EEEvvEEEEvNT_6ParamsE,"ax",@progbits
	.align	128
.text._ZN7cutlass13device_kernelINS_4gemm6kernel13GemmUniversalIN4cute5tupleIJiiiiEEENS1_10collective13CollectiveMmaINS1_35MainloopSm100TmaUmmaWarpSpecializedILi13ELi2ELi4ENS5_IJNS4_1CILi2EEENSA_ILi1EEESC_EEEEENS5_IJNSA_ILi128EEESF_NSA_ILi64EEEEEENS_6half_tENS5_IJlSC_lEEESI_SJ_NS4_8TiledMMAINS4_8MMA_AtomIJNS4_26SM100_MMA_F16BF16_2x1SM_SSISI_SI_fLi128ELi128ELNS4_4UMMA5MajorE0ELSO_0ELNSN_7ScaleInE0ELSP_0EEEEEENS4_6LayoutINS5_IJSC_SC_SC_EEENS5_IJNSA_ILi0EEESU_SU_EEEEENS5_IJNS4_10UnderscoreESX_SX_EEEEENS4_18SM100_TMA_2SM_LOADENS4_14ComposedLayoutINS4_7SwizzleILi3ELi4ELi3EEENS4_18smem_ptr_flag_bitsILi16EEENSS_INS5_IJNSA_ILi8EEESG_EEENS5_IJSG_SC_EEEEEEEvNS4_8identityES10_S1A_vS1B_EENS_8epilogue10collective18CollectiveEpilogueINS1D_23Sm100TmaWarpSpecializedILi4ELi2ELi16ELb1ELb0EEEJNS5_IJSG_SF_SG_EEENS5_IJNSS_ISG_SC_EENSS_INS5_IJNSA_ILi16EEESB_EEENS5_IJSC_SG_EEEEEEEESI_SJ_SI_SJ_NS1D_6fusion15FusionCallbacksIS1H_NS1P_13LinCombEltActINS1D_6thread4GELUESI_fSI_fLNS_15FloatRoundStyleE2EEES1I_S1O_JEEENS4_5SM1004TMEM4LOAD26SM100_TMEM_LOAD_32dp32b16xENS4_13SM90_TMA_LOADENS11_INS12_ILi1ELi4ELi3EEES15_NSS_INS5_IJS16_S1K_EEENS5_IJS1K_SC_EEEEEEENS4_39AutoVectorizingCopyWithAssumedAlignmentILi128EEENS4_14SM90_TMA_STOREES26_S28_S28_EEEvvEEEEvNT_6ParamsE:
        .type           _ZN7cutlass13device_kernelINS_4gemm6kernel13GemmUniversalIN4cute5tupleIJiiiiEEENS1_10collective13CollectiveMmaINS1_35MainloopSm100TmaUmmaWarpSpecializedILi13ELi2ELi4ENS5_IJNS4_1CILi2EEENSA_ILi1EEESC_EEEEENS5_IJNSA_ILi128EEESF_NSA_ILi64EEEEEENS_6half_tENS5_IJlSC_lEEESI_SJ_NS4_8TiledMMAINS4_8MMA_AtomIJNS4_26SM100_MMA_F16BF16_2x1SM_SSISI_SI_fLi128ELi128ELNS4_4UMMA5MajorE0ELSO_0ELNSN_7ScaleInE0ELSP_0EEEEEENS4_6LayoutINS5_IJSC_SC_SC_EEENS5_IJNSA_ILi0EEESU_SU_EEEEENS5_IJNS4_10UnderscoreESX_SX_EEEEENS4_18SM100_TMA_2SM_LOADENS4_14ComposedLayoutINS4_7SwizzleILi3ELi4ELi3EEENS4_18smem_ptr_flag_bitsILi16EEENSS_INS5_IJNSA_ILi8EEESG_EEENS5_IJSG_SC_EEEEEEEvNS4_8identityES10_S1A_vS1B_EENS_8epilogue10collective18CollectiveEpilogueINS1D_23Sm100TmaWarpSpecializedILi4ELi2ELi16ELb1ELb0EEEJNS5_IJSG_SF_SG_EEENS5_IJNSS_ISG_SC_EENSS_INS5_IJNSA_ILi16EEESB_EEENS5_IJSC_SG_EEEEEEEESI_SJ_SI_SJ_NS1D_6fusion15FusionCallbacksIS1H_NS1P_13LinCombEltActINS1D_6thread4GELUESI_fSI_fLNS_15FloatRoundStyleE2EEES1I_S1O_JEEENS4_5SM1004TMEM4LOAD26SM100_TMEM_LOAD_32dp32b16xENS4_13SM90_TMA_LOADENS11_INS12_ILi1ELi4ELi3EEES15_NSS_INS5_IJS16_S1K_EEENS5_IJS1K_SC_EEEEEEENS4_39AutoVectorizingCopyWithAssumedAlignmentILi128EEENS4_14SM90_TMA_STOREES26_S28_S28_EEEvvEEEEvNT_6ParamsE,@function
        .size           _ZN7cutlass13device_kernelINS_4gemm6kernel13GemmUniversalIN4cute5tupleIJiiiiEEENS1_10collective13CollectiveMmaINS1_35MainloopSm100TmaUmmaWarpSpecializedILi13ELi2ELi4ENS5_IJNS4_1CILi2EEENSA_ILi1EEESC_EEEEENS5_IJNSA_ILi128EEESF_NSA_ILi64EEEEEENS_6half_tENS5_IJlSC_lEEESI_SJ_NS4_8TiledMMAINS4_8MMA_AtomIJNS4_26SM100_MMA_F16BF16_2x1SM_SSISI_SI_fLi128ELi128ELNS4_4UMMA5MajorE0ELSO_0ELNSN_7ScaleInE0ELSP_0EEEEEENS4_6LayoutINS5_IJSC_SC_SC_EEENS5_IJNSA_ILi0EEESU_SU_EEEEENS5_IJNS4_10UnderscoreESX_SX_EEEEENS4_18SM100_TMA_2SM_LOADENS4_14ComposedLayoutINS4_7SwizzleILi3ELi4ELi3EEENS4_18smem_ptr_flag_bitsILi16EEENSS_INS5_IJNSA_ILi8EEESG_EEENS5_IJSG_SC_EEEEEEEvNS4_8identityES10_S1A_vS1B_EENS_8epilogue10collective18CollectiveEpilogueINS1D_23Sm100TmaWarpSpecializedILi4ELi2ELi16ELb1ELb0EEEJNS5_IJSG_SF_SG_EEENS5_IJNSS_ISG_SC_EENSS_INS5_IJNSA_ILi16EEESB_EEENS5_IJSC_SG_EEEEEEEESI_SJ_SI_SJ_NS1D_6fusion15FusionCallbacksIS1H_NS1P_13LinCombEltActINS1D_6thread4GELUESI_fSI_fLNS_15FloatRoundStyleE2EEES1I_S1O_JEEENS4_5SM1004TMEM4LOAD26SM100_TMEM_LOAD_32dp32b16xENS4_13SM90_TMA_LOADENS11_INS12_ILi1ELi4ELi3EEES15_NSS_INS5_IJS16_S1K_EEENS5_IJS1K_SC_EEEEEEENS4_39AutoVectorizingCopyWithAssumedAlignmentILi128EEENS4_14SM90_TMA_STOREES26_S28_S28_EEEvvEEEEvNT_6ParamsE,(.L_x_210 - _ZN7cutlass13device_kernelINS_4gemm6kernel13GemmUniversalIN4cute5tupleIJiiiiEEENS1_10collective13CollectiveMmaINS1_35MainloopSm100TmaUmmaWarpSpecializedILi13ELi2ELi4ENS5_IJNS4_1CILi2EEENSA_ILi1EEESC_EEEEENS5_IJNSA_ILi128EEESF_NSA_ILi64EEEEEENS_6half_tENS5_IJlSC_lEEESI_SJ_NS4_8TiledMMAINS4_8MMA_AtomIJNS4_26SM100_MMA_F16BF16_2x1SM_SSISI_SI_fLi128ELi128ELNS4_4UMMA5MajorE0ELSO_0ELNSN_7ScaleInE0ELSP_0EEEEEENS4_6LayoutINS5_IJSC_SC_SC_EEENS5_IJNSA_ILi0EEESU_SU_EEEEENS5_IJNS4_10UnderscoreESX_SX_EEEEENS4_18SM100_TMA_2SM_LOADENS4_14ComposedLayoutINS4_7SwizzleILi3ELi4ELi3EEENS4_18smem_ptr_flag_bitsILi16EEENSS_INS5_IJNSA_ILi8EEESG_EEENS5_IJSG_SC_EEEEEEEvNS4_8identityES10_S1A_vS1B_EENS_8epilogue10collective18CollectiveEpilogueINS1D_23Sm100TmaWarpSpecializedILi4ELi2ELi16ELb1ELb0EEEJNS5_IJSG_SF_SG_EEENS5_IJNSS_ISG_SC_EENSS_INS5_IJNSA_ILi16EEESB_EEENS5_IJSC_SG_EEEEEEEESI_SJ_SI_SJ_NS1D_6fusion15FusionCallbacksIS1H_NS1P_13LinCombEltActINS1D_6thread4GELUESI_fSI_fLNS_15FloatRoundStyleE2EEES1I_S1O_JEEENS4_5SM1004TMEM4LOAD26SM100_TMEM_LOAD_32dp32b16xENS4_13SM90_TMA_LOADENS11_INS12_ILi1ELi4ELi3EEES15_NSS_INS5_IJS16_S1K_EEENS5_IJS1K_SC_EEEEEEENS4_39AutoVectorizingCopyWithAssumedAlignmentILi128EEENS4_14SM90_TMA_STOREES26_S28_S28_EEEvvEEEEvNT_6ParamsE)
        .other          _ZN7cutlass13device_kernelINS_4gemm6kernel13GemmUniversalIN4cute5tupleIJiiiiEEENS1_10collective13CollectiveMmaINS1_35MainloopSm100TmaUmmaWarpSpecializedILi13ELi2ELi4ENS5_IJNS4_1CILi2EEENSA_ILi1EEESC_EEEEENS5_IJNSA_ILi128EEESF_NSA_ILi64EEEEEENS_6half_tENS5_IJlSC_lEEESI_SJ_NS4_8TiledMMAINS4_8MMA_AtomIJNS4_26SM100_MMA_F16BF16_2x1SM_SSISI_SI_fLi128ELi128ELNS4_4UMMA5MajorE0ELSO_0ELNSN_7ScaleInE0ELSP_0EEEEEENS4_6LayoutINS5_IJSC_SC_SC_EEENS5_IJNSA_ILi0EEESU_SU_EEEEENS5_IJNS4_10UnderscoreESX_SX_EEEEENS4_18SM100_TMA_2SM_LOADENS4_14ComposedLayoutINS4_7SwizzleILi3ELi4ELi3EEENS4_18smem_ptr_flag_bitsILi16EEENSS_INS5_IJNSA_ILi8EEESG_EEENS5_IJSG_SC_EEEEEEEvNS4_8identityES10_S1A_vS1B_EENS_8epilogue10collective18CollectiveEpilogueINS1D_23Sm100TmaWarpSpecializedILi4ELi2ELi16ELb1ELb0EEEJNS5_IJSG_SF_SG_EEENS5_IJNSS_ISG_SC_EENSS_INS5_IJNSA_ILi16EEESB_EEENS5_IJSC_SG_EEEEEEEESI_SJ_SI_SJ_NS1D_6fusion15FusionCallbacksIS1H_NS1P_13LinCombEltActINS1D_6thread4GELUESI_fSI_fLNS_15FloatRoundStyleE2EEES1I_S1O_JEEENS4_5SM1004TMEM4LOAD26SM100_TMEM_LOAD_32dp32b16xENS4_13SM90_TMA_LOADENS11_INS12_ILi1ELi4ELi3EEES15_NSS_INS5_IJS16_S1K_EEENS5_IJS1K_SC_EEEEEEENS4_39AutoVectorizingCopyWithAssumedAlignmentILi128EEENS4_14SM90_TMA_STOREES26_S28_S28_EEEvvEEEEvNT_6ParamsE,@"STO_CUDA_ENTRY STV_DEFAULT"
_ZN7cutlass13device_kernelINS_4gemm6kernel13GemmUniversalIN4cute5tupleIJiiiiEEENS1_10collective13CollectiveMmaINS1_35MainloopSm100TmaUmmaWarpSpecializedILi13ELi2ELi4ENS5_IJNS4_1CILi2EEENSA_ILi1EEESC_EEEEENS5_IJNSA_ILi128EEESF_NSA_ILi64EEEEEENS_6half_tENS5_IJlSC_lEEESI_SJ_NS4_8TiledMMAINS4_8MMA_AtomIJNS4_26SM100_MMA_F16BF16_2x1SM_SSISI_SI_fLi128ELi128ELNS4_4UMMA5MajorE0ELSO_0ELNSN_7ScaleInE0ELSP_0EEEEEENS4_6LayoutINS5_IJSC_SC_SC_EEENS5_IJNSA_ILi0EEESU_SU_EEEEENS5_IJNS4_10UnderscoreESX_SX_EEEEENS4_18SM100_TMA_2SM_LOADENS4_14ComposedLayoutINS4_7SwizzleILi3ELi4ELi3EEENS4_18smem_ptr_flag_bitsILi16EEENSS_INS5_IJNSA_ILi8EEESG_EEENS5_IJSG_SC_EEEEEEEvNS4_8identityES10_S1A_vS1B_EENS_8epilogue10collective18CollectiveEpilogueINS1D_23Sm100TmaWarpSpecializedILi4ELi2ELi16ELb1ELb0EEEJNS5_IJSG_SF_SG_EEENS5_IJNSS_ISG_SC_EENSS_INS5_IJNSA_ILi16EEESB_EEENS5_IJSC_SG_EEEEEEEESI_SJ_SI_SJ_NS1D_6fusion15FusionCallbacksIS1H_NS1P_13LinCombEltActINS1D_6thread4GELUESI_fSI_fLNS_15FloatRoundStyleE2EEES1I_S1O_JEEENS4_5SM1004TMEM4LOAD26SM100_TMEM_LOAD_32dp32b16xENS4_13SM90_TMA_LOADENS11_INS12_ILi1ELi4ELi3EEES15_NSS_INS5_IJS16_S1K_EEENS5_IJS1K_SC_EEEEEEENS4_39AutoVectorizingCopyWithAssumedAlignmentILi128EEENS4_14SM90_TMA_STOREES26_S28_S28_EEEvvEEEEvNT_6ParamsE:
[----:B------:R-:W1:Y:S01]  /*0000*/  LDC R1, c[0x0][0x37c] ;  /* 0x0000df00ff017b82 */ /* 0x000e620000000800 */
[----:B------:R-:W2:Y:S01]  /*0010*/  S2R R85, SR_TID.X ;  /* 0x0000000000557919 */ /* 0x000ea20000002100 */
[----:B------:R-:W3:Y:S06]  /*0020*/  LDCU.64 UR8, c[0x0][0x890] ;  /* 0x00011200ff0877ac */ /* 0x000eec0008000a00 */
[----:B------:R-:W4:Y:S01]  /*0030*/  S2UR UR37, SR_CgaCtaId ;  /* 0x00000000002579c3 */ /* 0x000f220000008800 */
[----:B------:R-:W-:Y:S02]  /*0040*/  PRMT R64, RZ, 0x7610, R64 ;  /* 0x00007610ff407816 */ /* 0x000fe40000000040 */
[----:B------:R-:W-:Y:S01]  /*0050*/  ELECT P0, URZ, PT ;  /* 0x0000000000ff782f */ /* 0x000fe20003800000 */
[----:B------:R-:W1:Y:S01]  /*0060*/  LDCU.64 UR38, c[0x0][0x358] ;  /* 0x00006b00ff2677ac */ /* 0x000e620008000a00 */
[----:B---3--:R-:W-:-:S04]  /*0070*/  UISETP.NE.U32.AND UP2, UPT, UR8, URZ, UPT ;  /* 0x000000ff0800728c */ /* 0x008fc8000bf45070 */
[----:B------:R-:W-:Y:S02]  /*0080*/  UISETP.NE.AND.EX UP2, UPT, UR9, URZ, UPT, UP2 ;  /* 0x000000ff0900728c */ /* 0x000fe4000bf45320 */
[----:B----4-:R-:W-:Y:S02]  /*0090*/  ULOP3.LUT UR5, UR37, 0x1, URZ, 0xc0, !UPT ;  /* 0x0000000125057892 */ /* 0x010fe4000f8ec0ff */
[----:B------:R-:W-:Y:S01]  /*00a0*/  ULOP3.LUT UR4, UR37, 0x1, URZ, 0x3c, !UPT ;  /* 0x0000000125047892 */ /* 0x000fe2000f8e3cff */
[----:B--2---:R-:W-:-:S05]  /*00b0*/  SHF.R.U32.HI R86, RZ, 0x5, R85 ;  /* 0x00000005ff567819 */ /* 0x004fca0000011655 */
[----:B------:R-:W2:Y:S02]  /*00c0*/  SHFL.IDX PT, R0, R86, RZ, 0x1f ;  /* 0x00001fff56007589 */ /* 0x000ea400000e0000 */
[----:B--2---:R-:W-:Y:S01]  /*00d0*/  R2UR UR10, R0 ;  /* 0x00000000000a72ca */ /* 0x004fe200000e0000 */
[----:B-1----:R-:W-:Y:S05]  /*00e0*/  BRA.U UP2, `(.L_x_0) ;  /* 0x00000001022c7547 */ /* 0x002fea000b800000 */
[----:B------:R-:W1:Y:S02]  /*00f0*/  LDCU.64 UR6, c[0x0][0x888] ;  /* 0x00011100ff0677ac */ /* 0x000e640008000a00 */
[----:B-1----:R-:W-:-:S04]  /*0100*/  UISETP.NE.U32.AND UP0, UPT, UR6, URZ, UPT ;  /* 0x000000ff0600728c */ /* 0x002fc8000bf05070 */
[----:B------:R-:W-:-:S09]  /*0110*/  UISETP.NE.AND.EX UP0, UPT, UR7, URZ, UPT, UP0 ;  /* 0x000000ff0700728c */ /* 0x000fd2000bf05300 */
[----:B------:R-:W-:Y:S05]  /*0120*/  BRA.U !UP0, `(.L_x_1) ;  /* 0x0000000108107547 */ /* 0x000fea000b800000 */
[----:B------:R-:W1:Y:S02]  /*0130*/  LDC.64 R52, c[0x0][0x888] ;  /* 0x00022200ff347b82 */ /* 0x000e640000000a00 */
[----:B-1----:R1:W5:Y:S01]  /*0140*/  LDG.E R52, desc[UR38][R52.64] ;  /* 0x0000002634347981 */ /* 0x002362000c1e1900 */
[----:B------:R-:W-:Y:S01]  /*0150*/  HFMA2 R64, -RZ, RZ, 0, 5.9604644775390625e-08 ;  /* 0x00000001ff407431 */ /* 0x000fe200000001ff */
[----:B------:R-:W-:Y:S05]  /*0160*/  BRA `(.L_x_0) ;  /* 0x00000000000c7947 */ /* 0x000fea0003800000 */
.L_x_1:
[----:B------:R-:W1:Y:S01]  /*0170*/  LDCU UR6, c[0x0][0x880] ;  /* 0x00011000ff0677ac */ /* 0x000e620008000800 */
[----:B------:R-:W-:Y:S01]  /*0180*/  HFMA2 R64, -RZ, RZ, 0, 5.9604644775390625e-08 ;  /* 0x00000001ff407431 */ /* 0x000fe200000001ff */
[----:B-1----:R-:W-:-:S07]  /*0190*/  MOV R52, UR6 ;  /* 0x0000000600347c02 */ /* 0x002fce0008000f00 */
.L_x_0:
[----:B------:R-:W2:Y:S02]  /*01a0*/  LDCU.64 UR6, c[0x0][0x8b0] ;  /* 0x00011600ff0677ac */ /* 0x000ea40008000a00 */
[----:B--2---:R-:W-:-:S04]  /*01b0*/  UISETP.NE.U32.AND UP0, UPT, UR6, URZ, UPT ;  /* 0x000000ff0600728c */ /* 0x004fc8000bf05070 */
[----:B------:R-:W-:-:S09]  /*01c0*/  UISETP.NE.AND.EX UP0, UPT, UR7, URZ, UPT, UP0 ;  /* 0x000000ff0700728c */ /* 0x000fd2000bf05300 */
[----:B------:R-:W-:Y:S05]  /*01d0*/  BRA.U UP0, `(.L_x_2) ;  /* 0x0000000100247547 */ /* 0x000fea000b800000 */
[----:B------:R-:W2:Y:S02]  /*01e0*/  LDCU.64 UR6, c[0x0][0x8a8] ;  /* 0x00011500ff0677ac */ /* 0x000ea40008000a00 */
[----:B--2---:R-:W-:-:S04]  /*01f0*/  UISETP.NE.U32.AND UP0, UPT, UR6, URZ, UPT ;  /* 0x000000ff0600728c */ /* 0x004fc8000bf05070 */
[----:B------:R-:W-:-:S09]  /*0200*/  UISETP.NE.AND.EX UP0, UPT, UR7, URZ, UPT, UP0 ;  /* 0x000000ff0700728c */ /* 0x000fd2000bf05300 */
[----:B------:R-:W-:Y:S05]  /*0210*/  BRA.U !UP0, `(.L_x_3) ;  /* 0x00000001080c7547 */ /* 0x000fea000b800000 */
[----:B------:R-:W2:Y:S02]  /*0220*/  LDC.64 R40, c[0x0][0x8a8] ;  /* 0x00022a00ff287b82 */ /* 0x000ea40000000a00 */
[----:B--2---:R2:W5:Y:S01]  /*0230*/  LDG.E R40, desc[UR38][R40.64] ;  /* 0x0000002628287981 */ /* 0x004562000c1e1900 */
[----:B------:R-:W-:Y:S05]  /*0240*/  BRA `(.L_x_2) ;  /* 0x0000000000087947 */ /* 0x000fea0003800000 */
.L_x_3:
[----:B------:R-:W2:Y:S02]  /*0250*/  LDCU UR6, c[0x0][0x8a0] ;  /* 0x00011400ff0677ac */ /* 0x000ea40008000800 */
[----:B--2---:R-:W-:Y:S02]  /*0260*/  MOV R40, UR6 ;  /* 0x0000000600287c02 */ /* 0x004fe40008000f00 */
.L_x_2:
[----:B------:R-:W-:Y:S01]  /*0270*/  IMAD.U32 R0, RZ, RZ, UR10 ;  /* 0x0000000aff007e24 */ /* 0x000fe2000f8e00ff */
[----:B------:R-:W-:Y:S04]  /*0280*/  BSSY.RECONVERGENT B0, `(.L_x_4) ;  /* 0x000000c000007945 */ /* 0x000fe80003800200 */
[C---:B------:R-:W-:Y:S02]  /*0290*/  ISETP.NE.OR P2, PT, R0.reuse, 0x1, !P0 ;  /* 0x000000010000780c */ /* 0x040fe40004745670 */
[----:B------:R-:W-:-:S11]  /*02a0*/  ISETP.NE.OR P1, PT, R0, 0x3, !P0 ;  /* 0x000000030000780c */ /* 0x000fd60004725670 */
[----:B------:R-:W-:Y:S05]  /*02b0*/  @P2 BRA `(.L_x_5) ;  /* 0x0000000000202947 */ /* 0x000fea0003800000 */
[----:B------:R-:W3:Y:S02]  /*02c0*/  LDCU.64 UR6, c[0x0][0x348] ;  /* 0x00006900ff0677ac */ /* 0x000ee40008000a00 */
[----:B---3--:R-:W-:Y:S02]  /*02d0*/  UIADD3 UR12, UP1, UPT, UR6, 0x80, URZ ;  /* 0x00000080060c7890 */ /* 0x008fe4000ff3e0ff */
[----:B------:R-:W-:Y:S02]  /*02e0*/  UIADD3 UR6, UP0, UPT, UR6, 0x180, URZ ;  /* 0x0000018006067890 */ /* 0x000fe4000ff1e0ff */
[----:B------:R-:W-:Y:S02]  /*02f0*/  UIADD3.X UR13, UPT, UPT, URZ, UR7, URZ, UP1, !UPT ;  /* 0x00000007ff0d7290 */ /* 0x000fe40008ffe4ff */
[----:B------:R-:W-:-:S07]  /*0300*/  UIADD3.X UR7, UPT, UPT, URZ, UR7, URZ, UP0, !UPT ;  /* 0x00000007ff077290 */ /* 0x000fce00087fe4ff */
[----:B------:R3:W-:Y:S02]  /*0310*/  UTMACCTL.PF [UR12] ;  /* 0x000000000c0079b9 */ /* 0x0007e40008040000 */
[----:B------:R3:W-:Y:S02]  /*0320*/  UTMACCTL.PF [UR6] ;  /* 0x00000000060079b9 */ /* 0x0007e40008040000 */
[----:B---3--:R-:W-:Y:S01]  /*0330*/  NOP ;  /* 0x0000000000007918 */ /* 0x008fe20000000000 */
.L_x_5:
[----:B------:R-:W-:Y:S05]  /*0340*/  BSYNC.RECONVERGENT B0 ;  /* 0x0000000000007941 */ /* 0x000fea0003800200 */
.L_x_4:
[----:B------:R-:W-:Y:S04]  /*0350*/  BSSY.RECONVERGENT B0, `(.L_x_6) ;  /* 0x000000a000007945 */ /* 0x000fe80003800200 */
        /* <DEDUP_REMOVED lines=9> */
.L_x_7:
[----:B------:R-:W-:Y:S05]  /*03f0*/  BSYNC.RECONVERGENT B0 ;  /* 0x0000000000007941 */ /* 0x000fea0003800200 */
.L_x_6:
[----:B------:R-:W3:Y:S01]  /*0400*/  LDCU.64 UR6, c[0x0][0x888] ;  /* 0x00011100ff0677ac */ /* 0x000ee20008000a00 */
[----:B------:R-:W-:Y:S02]  /*0410*/  UISETP.EQ.U32.AND UP1, UPT, UR8, URZ, UPT ;  /* 0x000000ff0800728c */ /* 0x000fe4000bf22070 */
[----:B------:R-:W-:Y:S02]  /*0420*/  UPLOP3.LUT UP5, UPT, UPT, UPT, UPT, 0x40, 0x4 ;  /* 0x000000000004789c */ /* 0x000fe40003fae870 */
[----:B---3--:R-:W-:-:S04]  /*0430*/  UISETP.NE.U32.AND UP0, UPT, UR6, URZ, UPT ;  /* 0x000000ff0600728c */ /* 0x008fc8000bf05070 */
[----:B------:R-:W-:-:S04]  /*0440*/  UISETP.NE.AND.EX UP0, UPT, UR7, URZ, UPT, UP0 ;  /* 0x000000ff0700728c */ /* 0x000fc8000bf05300 */
[----:B------:R-:W-:-:S04]  /*0450*/  UISETP.EQ.OR.EX UP3, UPT, UR9, URZ, !UP0, UP1 ;  /* 0x000000ff0900728c */ /* 0x000fc8000c762710 */
[----:B------:R-:W-:-:S05]  /*0460*/  UP2UR UR45, UPR, URZ, 0x8 ;  /* 0x00000008ff2d7883 */ /* 0x000fca0008000000 */
[----:B------:R-:W-:Y:S07]  /*0470*/  BRA.U !UP3, `(.L_x_8) ;  /* 0x000000010b147547 */ /* 0x000fee000b800000 */
[----:B------:R-:W-:Y:S01]  /*0480*/  PLOP3.LUT P2, PT, PT, PT, UP2, 0x80, 0x8 ;  /* 0x000000000008781c */ /* 0x000fe20003f4f028 */
[----:B------:R-:W-:-:S12]  /*0490*/  UPLOP3.LUT UP5, UPT, UPT, UPT, UP0, 0x40, 0x4 ;  /* 0x000000000004789c */ /* 0x000fd80003fae800 */
[----:B-----5:R-:W-:-:S13]  /*04a0*/  @!P2 FSETP.EQ.AND P1, PT, R52, RZ, PT ;  /* 0x000000ff3400a20b */ /* 0x020fda0003f22000 */
[----:B------:R-:W-:Y:S01]  /*04b0*/  @!P2 VOTEU.ANY UP1, P1 ;  /* 0x0000000000ffa886 */ /* 0x000fe20000820100 */
[----:B------:R-:W-:-:S11]  /*04c0*/  @!UP2 UPLOP3.LUT UP5, UPT, UPT, UPT, UP1, 0x80, 0x8 ;  /* 0x000000000008a89c */ /* 0x000fd60003faf010 */
.L_x_8:
[----:B------:R-:W3:Y:S01]  /*04d0*/  SHFL.IDX PT, R0, R86, RZ, 0x1f ;  /* 0x00001fff56007589 */ /* 0x000ee200000e0000 */
[----:B------:R-:W-:-:S04]  /*04e0*/  UISETP.NE.AND UP1, UPT, UR10, 0x2, UPT ;  /* 0x000000020a00788c */ /* 0x000fc8000bf25270 */
[----:B------:R-:W-:Y:S02]  /*04f0*/  UISETP.EQ.AND UP2, UPT, UR5, URZ, !UP1 ;  /* 0x000000ff0500728c */ /* 0x000fe4000cf42270 */
[----:B------:R-:W-:-:S04]  /*0500*/  USEL UR6, URZ, 0x1, UP1 ;  /* 0x00000001ff067887 */ /* 0x000fc80008800000 */
[----:B------:R-:W-:Y:S02]  /*0510*/  PLOP3.LUT P5, PT, P0, PT, UP2, 0x80, 0x8 ;  /* 0x000000000008781c */ /* 0x000fe400007af028 */
[----:B---3--:R-:W-:-:S13]  /*0520*/  ISETP.NE.AND P1, PT, R0, RZ, PT ;  /* 0x000000ff0000720c */ /* 0x008fda0003f25270 */
[----:B------:R-:W-:Y:S05]  /*0530*/  @P1 BRA `(.L_x_9) ;  /* 0x0000000000981947 */ /* 0x000fea0003800000 */
[----:B------:R-:W-:Y:S01]  /*0540*/  ELECT P1, URZ, PT ;  /* 0x0000000000ff782f */ /* 0x000fe20003820000 */
[----:B------:R-:W-:-:S12]  /*0550*/  BSSY.RECONVERGENT B0, `(.L_x_9) ;  /* 0x0000024000007945 */ /* 0x000fd80003800200 */
[----:B------:R-:W-:Y:S05]  /*0560*/  @!P1 BRA `(.L_x_10) ;  /* 0x0000000000889947 */ /* 0x000fea0003800000 */
[----:B------:R-:W-:Y:S01]  /*0570*/  UMOV UR8, 0x400 ;  /* 0x0000040000087882 */ /* 0x000fe20000000000 */
[----:B------:R-:W-:Y:S01]  /*0580*/  UMOV UR7, 0x1 ;  /* 0x0000000100077882 */ /* 0x000fe20000000000 */
[----:B------:R-:W-:Y:S02]  /*0590*/  ULEA UR8, UR37, UR8, 0x18 ;  /* 0x0000000825087291 */ /* 0x000fe4000f8ec0ff */
[----:B------:R-:W-:-:S04]  /*05a0*/  UIADD3 UR12, UPT, UPT, -UR7, 0x100000, URZ ;  /* 0x00100000070c7890 */ /* 0x000fc8000fffe1ff */
[----:B------:R-:W-:Y:S02]  /*05b0*/  USHF.L.U32 UR13, UR12, 0xb, URZ ;  /* 0x0000000b0c0d7899 */ /* 0x000fe400080006ff */
[----:B------:R-:W-:Y:S01]  /*05c0*/  USHF.L.U32 UR12, UR12, 0x1, URZ ;  /* 0x000000010c0c7899 */ /* 0x000fe200080006ff */
[----:B------:R-:W3:Y:S11]  /*05d0*/  FENCE.VIEW.ASYNC.S ;  /* 0x00000000000073c6 */ /* 0x000ef60000000000 */
[----:B---3--:R3:W4:Y:S01]  /*05e0*/  SYNCS.EXCH.64 URZ, [UR8], UR12 ;  /* 0x0000000c08ff75b2 */ /* 0x0087220008000100 */
[----:B------:R3:W1:Y:S01]  /*05f0*/  SYNCS.EXCH.64 URZ, [UR8+0x68], UR12 ;  /* 0x0000680c08ff75b2 */ /* 0x0006620008000100 */
        /* <DEDUP_REMOVED lines=23> */
[----:B------:R3:W1:Y:S02]  /*0770*/  SYNCS.EXCH.64 URZ, [UR8+0xc8], UR12 ;  /* 0x0000c80c08ff75b2 */ /* 0x0006640008000100 */
[----:B---34-:R-:W-:Y:S01]  /*0780*/  NOP ;  /* 0x0000000000007918 */ /* 0x018fe20000000000 */
.L_x_10:
[----:B------:R-:W-:Y:S05]  /*0790*/  BSYNC.RECONVERGENT B0 ;  /* 0x0000000000007941 */ /* 0x000fea0003800200 */
.L_x_9:
[----:B------:R-:W3:Y:S01]  /*07a0*/  SHFL.IDX PT, R0, R86, RZ, 0x1f ;  /* 0x00001fff56007589 */ /* 0x000ee200000e0000 */
[----:B------:R-:W-:Y:S01]  /*07b0*/  NOP ;  /* 0x0000000000007918 */ /* 0x000fe20000000000 */
[----:B---3--:R-:W-:-:S13]  /*07c0*/  ISETP.NE.AND P1, PT, R0, 0x1, PT ;  /* 0x000000010000780c */ /* 0x008fda0003f25270 */
[----:B------:R-:W-:Y:S05]  /*07d0*/  @P1 BRA `(.L_x_11) ;  /* 0x0000000000541947 */ /* 0x000fea0003800000 */
[----:B------:R-:W-:Y:S01]  /*07e0*/  UMOV UR9, 0x400 ;  /* 0x0000040000097882 */ /* 0x000fe20000000000 */
[----:B------:R-:W-:Y:S01]  /*07f0*/  UMOV UR8, 0x20 ;  /* 0x0000002000087882 */ /* 0x000fe20000000000 */
[----:B------:R-:W-:Y:S01]  /*0800*/  UMOV UR7, 0x80 ;  /* 0x0000008000077882 */ /* 0x000fe20000000000 */
[----:B------:R-:W-:Y:S02]  /*0810*/  ULEA UR9, UR37, UR9, 0x18 ;  /* 0x0000000925097291 */ /* 0x000fe4000f8ec0ff */
[----:B------:R-:W-:-:S04]  /*0820*/  UIADD3 UR12, UPT, UPT, -UR8, 0x100000, URZ ;  /* 0x00100000080c7890 */ /* 0x000fc8000fffe1ff */
[----:B------:R-:W-:Y:S02]  /*0830*/  USHF.L.U32 UR13, UR12, 0xb, URZ ;  /* 0x0000000b0c0d7899 */ /* 0x000fe400080006ff */
[----:B------:R-:W-:Y:S02]  /*0840*/  USHF.L.U32 UR12, UR12, 0x1, URZ ;  /* 0x000000010c0c7899 */ /* 0x000fe400080006ff */
[----:B------:R-:W-:-:S04]  /*0850*/  UIADD3 UR14, UPT, UPT, -UR7, 0x100000, URZ ;  /* 0x00100000070e7890 */ /* 0x000fc8000fffe1ff */
[----:B------:R-:W-:Y:S02]  /*0860*/  USHF.L.U32 UR15, UR14, 0xb, URZ ;  /* 0x0000000b0e0f7899 */ /* 0x000fe400080006ff */
[----:B------:R-:W-:Y:S01]  /*0870*/  USHF.L.U32 UR14, UR14, 0x1, URZ ;  /* 0x000000010e0e7899 */ /* 0x000fe200080006ff */
[----:B------:R-:W-:Y:S01]  /*0880*/  ELECT P1, URZ, PT ;  /* 0x0000000000ff782f */ /* 0x000fe20003820000 */
[----:B------:R-:W3:Y:S02]  /*0890*/  FENCE.VIEW.ASYNC.S ;  /* 0x00000000000073c6 */ /* 0x000ee40000000000 */
[----:B---3--:R3:W4:Y:S08]  /*08a0*/  SYNCS.EXCH.64 URZ, [UR9+0xd0], UR12 ;  /* 0x0000d00c09ff75b2 */ /* 0x0087300008000100 */
[----:B------:R3:W1:Y:S01]  /*08b0*/  SYNCS.EXCH.64 URZ, [UR9+0xf0], UR14 ;  /* 0x0000f00e09ff75b2 */ /* 0x0006620008000100 */
[----:B------:R3:W1:Y:S01]  /*08c0*/  SYNCS.EXCH.64 URZ, [UR9+0xd8], UR12 ;  /* 0x0000d80c09ff75b2 */ /* 0x0006620008000100 */
[----:B------:R3:W1:Y:S01]  /*08d0*/  SYNCS.EXCH.64 URZ, [UR9+0xf8], UR14 ;  /* 0x0000f80e09ff75b2 */ /* 0x0006620008000100 */
[----:B------:R3:W1:Y:S01]  /*08e0*/  SYNCS.EXCH.64 URZ, [UR9+0xe0], UR12 ;  /* 0x0000e00c09ff75b2 */ /* 0x0006620008000100 */
[----:B------:R3:W1:Y:S01]  /*08f0*/  SYNCS.EXCH.64 URZ, [UR9+0x100], UR14 ;  /* 0x0001000e09ff75b2 */ /* 0x0006620008000100 */
[----:B------:R3:W1:Y:S01]  /*0900*/  SYNCS.EXCH.64 URZ, [UR9+0xe8], UR12 ;  /* 0x0000e80c09ff75b2 */ /* 0x0006620008000100 */
[----:B------:R3:W1:Y:S01]  /*0910*/  SYNCS.EXCH.64 URZ, [UR9+0x108], UR14 ;  /* 0x0001080e09ff75b2 */ /* 0x0006620008000100 */
[----:B------:R-:W-:Y:S01]  /*0920*/  NOP ;  /* 0x0000000000007918 */ /* 0x000fe20000000000 */
.L_x_11:
[----:B------:R-:W2:Y:S01]  /*0930*/  SHFL.IDX PT, R0, R86, RZ, 0x1f ;  /* 0x00001fff56007589 */ /* 0x000ea200000e0000 */
[----:B------:R-:W-:Y:S01]  /*0940*/  NOP ;  /* 0x0000000000007918 */ /* 0x000fe20000000000 */
[----:B--2---:R-:W-:-:S13]  /*0950*/  ISETP.NE.AND P1, PT, R0, 0x3, PT ;  /* 0x000000030000780c */ /* 0x004fda0003f25270 */
[----:B------:R-:W-:Y:S05]  /*0960*/  @P1 BRA `(.L_x_12) ;  /* 0x00000000002c1947 */ /* 0x000fea0003800000 */
[----:B------:R-:W-:Y:S01]  /*0970*/  UMOV UR8, 0x400 ;  /* 0x0000040000087882 */ /* 0x000fe20000000000 */
[----:B------:R-:W-:Y:S01]  /*0980*/  UMOV UR7, 0x20 ;  /* 0x0000002000077882 */ /* 0x000fe20000000000 */
[----:B------:R-:W-:Y:S02]  /*0990*/  ULEA UR8, UR37, UR8, 0x18 ;  /* 0x0000000825087291 */ /* 0x000fe4000f8ec0ff */
[----:B---3--:R-:W-:-:S04]  /*09a0*/  UIADD3 UR12, UPT, UPT, -UR7, 0x100000, URZ ;  /* 0x00100000070c7890 */ /* 0x008fc8000fffe1ff */
[----:B------:R-:W-:Y:S02]  /*09b0*/  USHF.L.U32 UR13, UR12, 0xb, URZ ;  /* 0x0000000b0c0d7899 */ /* 0x000fe400080006ff */
[----:B------:R-:W-:Y:S01]  /*09c0*/  USHF.L.U32 UR12, UR12, 0x1, URZ ;  /* 0x000000010c0c7899 */ /* 0x000fe200080006ff */
[----:B------:R-:W-:Y:S01]  /*09d0*/  ELECT P1, URZ, PT ;  /* 0x0000000000ff782f */ /* 0x000fe20003820000 */
[----:B------:R-:W2:Y:S10]  /*09e0*/  FENCE.VIEW.ASYNC.S ;  /* 0x00000000000073c6 */ /* 0x000eb40000000000 */
[----:B--2---:R2:W3:Y:S01]  /*09f0*/  SYNCS.EXCH.64 URZ, [UR8+0x110], UR12 ;  /* 0x0001100c08ff75b2 */ /* 0x0044e20008000100 */
[----:B------:R2:W1:Y:S01]  /*0a00*/  SYNCS.EXCH.64 URZ, [UR8+0x118], UR12 ;  /* 0x0001180c08ff75b2 */ /* 0x0004620008000100 */
[----:B------:R-:W-:Y:S01]  /*0a10*/  NOP ;  /* 0x0000000000007918 */ /* 0x000fe20000000000 */
.L_x_12:
[----:B------:R-:W4:Y:S01]  /*0a20*/  SHFL.IDX PT, R0, R86, RZ, 0x1f ;  /* 0x00001fff56007589 */ /* 0x000f2200000e0000 */
[----:B------:R-:W-:Y:S01]  /*0a30*/  NOP ;  /* 0x0000000000007918 */ /* 0x000fe20000000000 */
[----:B----4-:R-:W-:-:S13]  /*0a40*/  ISETP.NE.AND P1, PT, R0, 0x4, PT ;  /* 0x000000040000780c */ /* 0x010fda0003f25270 */
[----:B------:R-:W-:Y:S05]  /*0a50*/  @P1 BRA `(.L_x_13) ;  /* 0x0000000000481947 */ /* 0x000fea0003800000 */
[----:B---3--:R-:W-:Y:S01]  /*0a60*/  UMOV UR9, 0x1a0 ;  /* 0x000001a000097882 */ /* 0x008fe20000000000 */
[----:B--2---:R-:W-:Y:S01]  /*0a70*/  UMOV UR8, 0x400 ;  /* 0x0000040000087882 */ /* 0x004fe20000000000 */
[----:B------:R-:W-:Y:S01]  /*0a80*/  USEL UR9, UR9, 0x1e0, UP5 ;  /* 0x000001e009097887 */ /* 0x000fe2000a800000 */
        /* <DEDUP_REMOVED lines=9> */
[----:B------:R-:W2:Y:S02]  /*0b20*/  FENCE.VIEW.ASYNC.S ;  /* 0x00000000000073c6 */ /* 0x000ea40000000000 */
[----:B--2---:R4:W2:Y:S08]  /*0b30*/  SYNCS.EXCH.64 URZ, [UR8+0x120], UR12 ;  /* 0x0001200c08ff75b2 */ /* 0x0048b00008000100 */
[----:B------:R4:W3:Y:S01]  /*0b40*/  SYNCS.EXCH.64 URZ, [UR8+0x130], UR14 ;  /* 0x0001300e08ff75b2 */ /* 0x0008e20008000100 */
[----:B------:R4:W1:Y:S01]  /*0b50*/  SYNCS.EXCH.64 URZ, [UR8+0x128], UR12 ;  /* 0x0001280c08ff75b2 */ /* 0x0008620008000100 */
[----:B------:R4:W1:Y:S02]  /*0b60*/  SYNCS.EXCH.64 URZ, [UR8+0x138], UR14 ;  /* 0x0001380e08ff75b2 */ /* 0x0008640008000100 */
[----:B----4-:R-:W-:Y:S01]  /*0b70*/  NOP ;  /* 0x0000000000007918 */ /* 0x010fe20000000000 */
.L_x_13:
[----:B------:R-:W4:Y:S01]  /*0b80*/  SHFL.IDX PT, R0, R86, RZ, 0x1f ;  /* 0x00001fff56007589 */ /* 0x000f2200000e0000 */
[----:B------:R-:W-:Y:S01]  /*0b90*/  NOP ;  /* 0x0000000000007918 */ /* 0x000fe20000000000 */
[----:B----4-:R-:W-:-:S13]  /*0ba0*/  ISETP.NE.AND P1, PT, R0, 0x5, PT ;  /* 0x000000050000780c */ /* 0x010fda0003f25270 */
[----:B------:R-:W-:Y:S05]  /*0bb0*/  @P1 BRA `(.L_x_14) ;  /* 0x0000000000541947 */ /* 0x000fea0003800000 */
[----:B---3--:R-:W-:Y:S01]  /*0bc0*/  UMOV UR9, 0x400 ;  /* 0x0000040000097882 */ /* 0x008fe20000000000 */
[----:B--2---:R-:W-:Y:S01]  /*0bd0*/  UMOV UR8, 0x1 ;  /* 0x0000000100087882 */ /* 0x004fe20000000000 */
        /* <DEDUP_REMOVED lines=13> */
[----:B------:R4:W1:Y:S01]  /*0cb0*/  SYNCS.EXCH.64 URZ, [UR9+0x168], UR14 ;  /* 0x0001680e09ff75b2 */ /* 0x0008620008000100 */
[----:B------:R4:W1:Y:S01]  /*0cc0*/  SYNCS.EXCH.64 URZ, [UR9+0x150], UR12 ;  /* 0x0001500c09ff75b2 */ /* 0x0008620008000100 */
[----:B------:R4:W1:Y:S01]  /*0cd0*/  SYNCS.EXCH.64 URZ, [UR9+0x170], UR14 ;  /* 0x0001700e09ff75b2 */ /* 0x0008620008000100 */
[----:B------:R4:W1:Y:S01]  /*0ce0*/  SYNCS.EXCH.64 URZ, [UR9+0x158], UR12 ;  /* 0x0001580c09ff75b2 */ /* 0x0008620008000100 */
[----:B------:R4:W1:Y:S02]  /*0cf0*/  SYNCS.EXCH.64 URZ, [UR9+0x178], UR14 ;  /* 0x0001780e09ff75b2 */ /* 0x0008640008000100 */
[----:B----4-:R-:W-:Y:S01]  /*0d00*/  NOP ;  /* 0x0000000000007918 */ /* 0x010fe20000000000 */
.L_x_14:
[----:B------:R-:W4:Y:S01]  /*0d10*/  SHFL.IDX PT, R0, R86, RZ, 0x1f ;  /* 0x00001fff56007589 */ /* 0x000f2200000e0000 */
[----:B------:R-:W-:Y:S01]  /*0d20*/  ISETP.NE.OR P0, PT, RZ, UR10, !P0 ;  /* 0x0000000aff007c0c */ /* 0x000fe2000c705670 */
[----:B------:R-:W-:Y:S01]  /*0d30*/  NOP ;  /* 0x0000000000007918 */ /* 0x000fe20000000000 */
[----:B----4-:R-:W-:-:S13]  /*0d40*/  ISETP.NE.AND P1, PT, R0, 0x3, PT ;  /* 0x000000030000780c */ /* 0x010fda0003f25270 */
[----:B------:R-:W-:Y:S05]  /*0d50*/  @P1 BRA `(.L_x_15) ;  /* 0x0000000000341947 */ /* 0x000fea0003800000 */
[----:B--2---:R-:W-:Y:S01]  /*0d60*/  UMOV UR8, 0x400 ;  /* 0x0000040000087882 */ /* 0x004fe20000000000 */
[----:B------:R-:W-:Y:S01]  /*0d70*/  UMOV UR7, 0x20 ;  /* 0x0000002000077882 */ /* 0x000fe20000000000 */
[----:B------:R-:W-:Y:S02]  /*0d80*/  ULEA UR8, UR37, UR8, 0x18 ;  /* 0x0000000825087291 */ /* 0x000fe4000f8ec0ff */
[----:B---3--:R-:W-:-:S04]  /*0d90*/  UIADD3 UR12, UPT, UPT, -UR7, 0x100000, URZ ;  /* 0x00100000070c7890 */ /* 0x008fc8000fffe1ff */
[----:B------:R-:W-:Y:S02]  /*0da0*/  USHF.L.U32 UR13, UR12, 0xb, URZ ;  /* 0x0000000b0c0d7899 */ /* 0x000fe400080006ff */
[----:B------:R-:W-:Y:S01]  /*0db0*/  USHF.L.U32 UR12, UR12, 0x1, URZ ;  /* 0x000000010c0c7899 */ /* 0x000fe200080006ff */
[----:B------:R-:W-:Y:S01]  /*0dc0*/  ELECT P1, URZ, PT ;  /* 0x0000000000ff782f */ /* 0x000fe20003820000 */
[----:B------:R-:W2:Y:S10]  /*0dd0*/  FENCE.VIEW.ASYNC.S ;  /* 0x00000000000073c6 */ /* 0x000eb40000000000 */
[----:B--2---:R4:W2:Y:S01]  /*0de0*/  SYNCS.EXCH.64 URZ, [UR8+0x180], UR12 ;  /* 0x0001800c08ff75b2 */ /* 0x0048a20008000100 */
[----:B------:R4:W3:Y:S01]  /*0df0*/  SYNCS.EXCH.64 URZ, [UR8+0x190], UR12 ;  /* 0x0001900c08ff75b2 */ /* 0x0008e20008000100 */
[----:B------:R4:W1:Y:S01]  /*0e00*/  SYNCS.EXCH.64 URZ, [UR8+0x188], UR12 ;  /* 0x0001880c08ff75b2 */ /* 0x0008620008000100 */
[----:B------:R4:W1:Y:S02]  /*0e10*/  SYNCS.EXCH.64 URZ, [UR8+0x198], UR12 ;  /* 0x0001980c08ff75b2 */ /* 0x0008640008000100 */
[----:B----4-:R-:W-:Y:S01]  /*0e20*/  NOP ;  /* 0x0000000000007918 */ /* 0x010fe20000000000 */
.L_x_15:
[----:B------:R-:W-:Y:S01]  /*0e30*/  VOTEU.ALL UP1, P0 ;  /* 0x0000000000ff7886 */ /* 0x000fe20000020000 */
[----:B--2---:R-:W2:Y:S01]  /*0e40*/  LDCU UR8, c[0x0][0x36c] ;  /* 0x00006d80ff0877ac */ /* 0x004ea20008000800 */
[----:B------:R-:W-:Y:S01]  /*0e50*/  NOP ;  /* 0x0000000000007918 */ /* 0x000fe20000000000 */
[----:B------:R-:W-:Y:S01]  /*0e60*/  LOP3.LUT R10, R85, 0x1f, RZ, 0xc0, !PT ;  /* 0x0000001f550a7812 */ /* 0x000fe200078ec0ff */
[----:B---3--:R-:W-:Y:S01]  /*0e70*/  UMOV UR12, 0x20 ;  /* 0x00000020000c7882 */ /* 0x008fe20000000000 */
[----:B------:R-:W-:Y:S01]  /*0e80*/  @!UP1 UMOV UR7, 0x400 ;  /* 0x0000040000079882 */ /* 0x000fe20000000000 */
[----:B------:R-:W-:-:S04]  /*0e90*/  @!UP1 UIADD3 UR12, UPT, UPT, -UR12, 0x100000, URZ ;  /* 0x001000000c0c9890 */ /* 0x000fc8000fffe1ff */
[----:B------:R-:W-:Y:S02]  /*0ea0*/  @!UP1 USHF.L.U32 UR13, UR12, 0xb, URZ ;  /* 0x0000000b0c0d9899 */ /* 0x000fe400080006ff */
[----:B------:R-:W-:Y:S02]  /*0eb0*/  @!UP1 USHF.L.U32 UR12, UR12, 0x1, URZ ;  /* 0x000000010c0c9899 */ /* 0x000fe400080006ff */
[----:B------:R-:W-:Y:S01]  /*0ec0*/  @!UP1 ULEA UR7, UR37, UR7, 0x18 ;  /* 0x0000000725079291 */ /* 0x000fe2000f8ec0ff */
[----:B------:R-:W-:Y:S01]  /*0ed0*/  VOTEU.ALL UP1, P0 ;  /* 0x0000000000ff7886 */ /* 0x000fe20000020000 */
[----:B------:R-:W-:Y:S01]  /*0ee0*/  UISETP.NE.AND UP4, UPT, UR10, URZ, UPT ;  /* 0x000000ff0a00728c */ /* 0x000fe2000bf85270 */
[----:B------:R-:W3:Y:S09]  /*0ef0*/  FENCE.VIEW.ASYNC.S ;  /* 0x00000000000073c6 */ /* 0x000ef20000000000 */
[----:B---3--:R3:W4:Y:S01]  /*0f00*/  @!UP1 SYNCS.EXCH.64 URZ, [UR7+0x1a0], UR12 ;  /* 0x0001a00c07ff95b2 */ /* 0x0087220008000100 */
[----:B--2---:R-:W-:-:S09]  /*0f10*/  UISETP.EQ.U32.AND UP1, UPT, UR8, 0x1, UPT ;  /* 0x000000010800788c */ /* 0x004fd2000bf22070 */
[----:B------:R-:W-:Y:S05]  /*0f20*/  BRA.U !UP1, `(.L_x_16) ;  /* 0x0000000109087547 */ /* 0x000fea000b800000 */
[----:B-1--4-:R-:W-:Y:S01]  /*0f30*/  UCGABAR_ARV ;  /* 0x00000000000079c7 */ /* 0x012fe20008000000 */
[----:B------:R-:W-:Y:S05]  /*0f40*/  BRA `(.L_x_17) ;  /* 0x0000000000047947 */ /* 0x000fea0003800000 */
.L_x_16:
[----:B-1--4-:R-:W-:Y:S01]  /*0f50*/  NOP ;  /* 0x0000000000007918 */ /* 0x012fe20000000000 */
.L_x_17:
[----:B------:R-:W1:Y:S01]  /*0f60*/  S2R R22, SR_CTAID.Y ;  /* 0x0000000000167919 */ /* 0x000e620000002600 */
[----:B------:R-:W-:-:S05]  /*0f70*/  CS2R.32 R55, SR_CgaSize ;  /* 0x0000000000377805 */ /* 0x000fca0000008a00 */
[----:B------:R-:W-:-:S05]  /*0f80*/  IMAD R55, R55, -0xa0, RZ ;  /* 0xffffff6037377824 */ /* 0x000fca00078e02ff */
[----:B---3--:R-:W-:-:S14]  /*0f90*/  R2UR UR7, R55 ;  /* 0x00000000370772ca */ /* 0x008fdc00000e0000 */
[----:B------:R-:W2:Y:S01]  /*0fa0*/  LDCU UR7, c[0x0][UR7+0x2b4] ;  /* 0x00005680070777ac */ /* 0x000ea20008000800 */
[----:B------:R-:W-:-:S05]  /*0fb0*/  CS2R.32 R0, SR_CgaSize ;  /* 0x0000000000007805 */ /* 0x000fca0000008a00 */
[----:B------:R-:W-:-:S06]  /*0fc0*/  IMAD R0, R0, -0xa0, RZ ;  /* 0xffffff6000007824 */ /* 0x000fcc00078e02ff */
[----:B------:R-:W3:Y:S01]  /*0fd0*/  LDC R0, c[0x0][R0+0x2a4] ;  /* 0x0000a90000007b82 */ /* 0x000ee20000000800 */
[----:B------:R-:W-:Y:S01]  /*0fe0*/  PRMT R8, RZ, 0x7610, R8 ;  /* 0x00007610ff087816 */ /* 0x000fe20000000008 */
[----:B------:R-:W4:Y:S01]  /*0ff0*/  S2R R9, SR_CTAID.X ;  /* 0x0000000000097919 */ /* 0x000f220000002500 */
[----:B------:R-:W-:-:S05]  /*1000*/  CS2R.32 R55, SR_CgaSize ;  /* 0x0000000000377805 */ /* 0x000fca0000008a00 */
[----:B------:R-:W-:-:S05]  /*1010*/  IMAD R55, R55, -0xa0, RZ ;  /* 0xffffff6037377824 */ /* 0x000fca00078e02ff */
[----:B------:R-:W-:-:S14]  /*1020*/  R2UR UR8, R55 ;  /* 0x00000000370872ca */ /* 0x000fdc00000e0000 */
[----:B------:R-:W3:Y:S01]  /*1030*/  LDCU UR8, c[0x0][UR8+0x2b0] ;  /* 0x00005600080877ac */ /* 0x000ee20008000800 */
[----:B------:R-:W-:Y:S01]  /*1040*/  UISETP.NE.AND UP2, UPT, UR10, 0x2, UPT ;  /* 0x000000020a00788c */ /* 0x000fe2000bf45270 */
[----:B------:R-:W2:Y:S01]  /*1050*/  LDC R11, c[0x0][0xb24] ;  /* 0x0002c900ff0b7b82 */ /* 0x000ea20000000800 */
[----:B------:R-:W-:-:S05]  /*1060*/  CS2R.32 R2, SR_CgaSize ;  /* 0x0000000000027805 */ /* 0x000fca0000008a00 */
[----:B------:R-:W-:-:S06]  /*1070*/  IMAD R2, R2, -0xa0, RZ ;  /* 0xffffff6002027824 */ /* 0x000fcc00078e02ff */
[----:B------:R-:W3:Y:S08]  /*1080*/  LDC R2, c[0x0][R2+0x2a0] ;  /* 0x0000a80002027b82 */ /* 0x000ef00000000800 */
[----:B------:R-:W3:Y:S01]  /*1090*/  LDC R34, c[0x0][0xb24] ;  /* 0x0002c900ff227b82 */ /* 0x000ee20000000800 */
[----:B-1----:R-:W-:-:S07]  /*10a0*/  I2FP.F32.U32 R54, R22 ;  /* 0x0000001600367245 */ /* 0x002fce0000201000 */
[----:B------:R-:W1:Y:S01]  /*10b0*/  S2UR UR36, SR_CTAID.Z ;  /* 0x00000000002479c3 */ /* 0x000e620000002700 */
[----:B--2---:R-:W-:Y:S01]  /*10c0*/  ISETP.GE.AND P0, PT, R11, 0x1, PT ;  /* 0x000000010b00780c */ /* 0x004fe20003f06270 */
[----:B----4-:R-:W-:Y:S01]  /*10d0*/  IMAD.MOV.U32 R23, RZ, RZ, R9 ;  /* 0x000000ffff177224 */ /* 0x010fe200078e0009 */
[----:B------:R-:W-:Y:S01]  /*10e0*/  I2FP.F32.U32 R55, R9 ;  /* 0x0000000900377245 */ /* 0x000fe20000201000 */
[----:B------:R-:W-:Y:S01]  /*10f0*/  FMUL R54, R54, UR7 ;  /* 0x0000000736367c20 */ /* 0x000fe20008400000 */
[----:B------:R-:W2:Y:S03]  /*1100*/  LDCU UR7, c[0x0][0xb30] ;  /* 0x00016600ff0777ac */ /* 0x000ea60008000800 */
[----:B---3--:R-:W-:Y:S02]  /*1110*/  FMUL R55, R55, UR8 ;  /* 0x0000000837377c20 */ /* 0x008fe40008400000 */
[----:B------:R-:W3:Y:S08]  /*1120*/  F2I.U32.TRUNC.NTZ R54, R54 ;  /* 0x0000003600367305 */ /* 0x000ef0000020f000 */
[----:B------:R-:W4:Y:S01]  /*1130*/  F2I.U32.TRUNC.NTZ R55, R55 ;  /* 0x0000003700377305 */ /* 0x000f22000020f000 */
[----:B--2---:R-:W-:Y:S01]  /*1140*/  UISETP.NE.AND UP3, UPT, UR7, 0x1, UPT ;  /* 0x000000010700788c */ /* 0x004fe2000bf65270 */
[----:B---3--:R-:W-:-:S05]  /*1150*/  IADD3 R54, PT, PT, -R54, RZ, RZ ;  /* 0x000000ff36367210 */ /* 0x008fca0007ffe1ff */
[----:B------:R-:W-:Y:S01]  /*1160*/  IMAD R54, R0, R54, R22 ;  /* 0x0000003600367224 */ /* 0x000fe200078e0216 */
[----:B------:R-:W-:Y:S01]  /*1170*/  PRMT R0, RZ, 0x7610, R0 ;  /* 0x00007610ff007816 */ /* 0x000fe20000000000 */
[----:B----4-:R-:W-:-:S04]  /*1180*/  IMAD.MOV R55, RZ, RZ, -R55 ;  /* 0x000000ffff377224 */ /* 0x010fc800078e0a37 */
[----:B------:R-:W-:Y:S01]  /*1190*/  IMAD R55, R2, R55, R9 ;  /* 0x0000003702377224 */ /* 0x000fe200078e0209 */
[----:B-1----:R-:W-:Y:S06]  /*11a0*/  BRA.U UP4, `(.L_x_18) ;  /* 0x0000000104247547 */ /* 0x002fec000b800000 */
[----:B------:R-:W-:Y:S01]  /*11b0*/  ISETP.NE.AND P1, PT, R54, RZ, PT ;  /* 0x000000ff3600720c */ /* 0x000fe20003f25270 */
[----:B------:R-:W-:Y:S01]  /*11c0*/  IMAD.MOV.U32 R0, RZ, RZ, 0x3 ;  /* 0x00000003ff007424 */ /* 0x000fe200078e00ff */
[C---:B------:R-:W-:Y:S02]  /*11d0*/  LOP3.LUT R2, R55.reuse, 0xfffffffe, RZ, 0xc0, !PT ;  /* 0xfffffffe37027812 */ /* 0x040fe400078ec0ff */
[----:B------:R-:W-:Y:S02]  /*11e0*/  ISETP.LT.U32.OR P1, PT, R55, 0x2, !P1 ;  /* 0x000000023700780c */ /* 0x000fe40004f21470 */
[----:B------:R-:W-:Y:S02]  /*11f0*/  SHF.L.U32 R0, R0, R2, RZ ;  /* 0x0000000200007219 */ /* 0x000fe400000006ff */
[----:B------:R-:W-:Y:S02]  /*1200*/  SEL R4, RZ, 0x1, !P1 ;  /* 0x00000001ff047807 */ /* 0x000fe40004800000 */
[----:B------:R-:W-:-:S05]  /*1210*/  SEL R3, RZ, 0x2, !P1 ;  /* 0x00000002ff037807 */ /* 0x000fca0004800000 */
[----:B------:R-:W-:-:S05]  /*1220*/  IMAD.IADD R3, R4, 0x1, R3 ;  /* 0x0000000104037824 */ /* 0x000fca00078e0203 */
[----:B------:R-:W-:Y:S02]  /*1230*/  PRMT R8, R3, 0x7610, R8 ;  /* 0x0000761003087816 */ /* 0x000fe40000000008 */
.L_x_18:
[----:B------:R-:W-:Y:S05]  /*1240*/  @!P0 BRA `(.L_x_19) ;  /* 0x0000000000b88947 */ /* 0x000fea0003800000 */
[----:B------:R-:W1:Y:S01]  /*1250*/  LDC.64 R4, c[0x0][0xb18] ;  /* 0x0002c600ff047b82 */ /* 0x000e620000000a00 */
[----:B------:R-:W-:-:S07]  /*1260*/  ISETP.NE.AND P0, PT, R11, 0x1, PT ;  /* 0x000000010b00780c */ /* 0x000fce0003f05270 */
[----:B------:R-:W2:Y:S08]  /*1270*/  LDC R23, c[0x0][0xb0c] ;  /* 0x0002c300ff177b82 */ /* 0x000eb00000000800 */
[----:B------:R-:W3:Y:S08]  /*1280*/  LDC R14, c[0x0][0x370] ;  /* 0x0000dc00ff0e7b82 */ /* 0x000ef00000000800 */
[----:B------:R-:W4:Y:S01]  /*1290*/  LDC R13, c[0x0][0x374] ;  /* 0x0000dd00ff0d7b82 */ /* 0x000f220000000800 */
[----:B-1----:R-:W-:-:S07]  /*12a0*/  ISETP.NE.AND P1, PT, R4, 0x1, PT ;  /* 0x000000010400780c */ /* 0x002fce0003f25270 */
[----:B------:R-:W3:Y:S01]  /*12b0*/  LDC.64 R6, c[0x0][0xb10] ;  /* 0x0002c400ff067b82 */ /* 0x000ee20000000a00 */
[----:B--2---:R-:W-:-:S07]  /*12c0*/  ISETP.NE.AND P2, PT, R23, 0x1, PT ;  /* 0x000000011700780c */ /* 0x004fce0003f45270 */
[----:B------:R-:W1:Y:S08]  /*12d0*/  LDC R12, c[0x0][0xb20] ;  /* 0x0002c800ff0c7b82 */ /* 0x000e700000000800 */
[----:B------:R-:W2:Y:S01]  /*12e0*/  LDC.64 R2, c[0x0][0xb28] ;  /* 0x0002ca00ff027b82 */ /* 0x000ea20000000a00 */
[----:B----4-:R-:W-:-:S04]  /*12f0*/  IMAD.HI.U32 R15, R13, R5, RZ ;  /* 0x000000050d0f7227 */ /* 0x010fc800078e00ff */
[----:B------:R-:W-:-:S04]  /*1300*/  IMAD.HI.U32 R5, R22, R5, RZ ;  /* 0x0000000516057227 */ /* 0x000fc800078e00ff */
[----:B---3--:R-:W-:-:S05]  /*1310*/  IMAD.HI.U32 R16, R14, R6, RZ ;  /* 0x000000060e107227 */ /* 0x008fca00078e00ff */
[-C--:B------:R-:W-:Y:S01]  /*1320*/  @P2 SHF.R.U32.HI R14, RZ, R7.reuse, R16 ;  /* 0x00000007ff0e2219 */ /* 0x080fe20000011610 */
[----:B------:R-:W-:Y:S01]  /*1330*/  IMAD.HI.U32 R16, R9, R6, RZ ;  /* 0x0000000609107227 */ /* 0x000fe200078e00ff */
[-C--:B-1----:R-:W-:Y:S02]  /*1340*/  @P1 SHF.R.U32.HI R13, RZ, R12.reuse, R15 ;  /* 0x0000000cff0d1219 */ /* 0x082fe4000001160f */
[----:B------:R-:W-:Y:S02]  /*1350*/  SHF.R.U32.HI R5, RZ, R12, R5 ;  /* 0x0000000cff057219 */ /* 0x000fe40000011605 */
[----:B------:R-:W-:Y:S02]  /*1360*/  SHF.R.U32.HI R16, RZ, R7, R16 ;  /* 0x00000007ff107219 */ /* 0x000fe40000011610 */
[----:B------:R-:W-:Y:S01]  /*1370*/  SEL R5, R22, R5, !P1 ;  /* 0x0000000516057207 */ /* 0x000fe20004800000 */
[----:B--2---:R-:W-:Y:S01]  /*1380*/  IMAD.HI.U32 R15, R13, R2, RZ ;  /* 0x000000020d0f7227 */ /* 0x004fe200078e00ff */
[----:B------:R-:W-:-:S03]  /*1390*/  SEL R16, R9, R16, !P2 ;  /* 0x0000001009107207 */ /* 0x000fc60005000000 */
[----:B------:R-:W-:Y:S01]  /*13a0*/  IMAD.HI.U32 R6, R14, R2, RZ ;  /* 0x000000020e067227 */ /* 0x000fe200078e00ff */
[----:B------:R-:W-:-:S04]  /*13b0*/  @P0 SHF.R.U32.HI R13, RZ, R3, R15 ;  /* 0x00000003ff0d0219 */ /* 0x000fc8000001160f */
[----:B------:R-:W-:Y:S01]  /*13c0*/  @P0 SHF.R.U32.HI R14, RZ, R3, R6 ;  /* 0x00000003ff0e0219 */ /* 0x000fe20000011606 */
[----:B------:R-:W-:-:S04]  /*13d0*/  IMAD R13, R13, R11, RZ ;  /* 0x0000000b0d0d7224 */ /* 0x000fc800078e02ff */
[----:B------:R-:W-:Y:S01]  /*13e0*/  IMAD R6, R14, R11, RZ ;  /* 0x0000000b0e067224 */ /* 0x000fe200078e02ff */
[----:B------:R-:W-:-:S04]  /*13f0*/  ISETP.GE.AND P1, PT, R5, R13, PT ;  /* 0x0000000d0500720c */ /* 0x000fc80003f26270 */
[----:B------:R-:W-:Y:S01]  /*1400*/  ISETP.GE.OR P1, PT, R16, R6, P1 ;  /* 0x000000061000720c */ /* 0x000fe20000f26670 */
[----:B------:R-:W-:-:S05]  /*1410*/  IMAD.HI.U32 R6, R5, R2, RZ ;  /* 0x0000000205067227 */ /* 0x000fca00078e00ff */
[----:B------:R-:W-:-:S04]  /*1420*/  SHF.R.U32.HI R6, RZ, R3, R6 ;  /* 0x00000003ff067219 */ /* 0x000fc80000011606 */
[----:B------:R-:W-:-:S03]  /*1430*/  SEL R6, R5, R6, !P0 ;  /* 0x0000000605067207 */ /* 0x000fc60004000000 */
[----:B------:R-:W-:Y:S01]  /*1440*/  @!P1 IMAD.HI.U32 R7, R16, R2, RZ ;  /* 0x0000000210079227 */ /* 0x000fe200078e00ff */
[----:B------:R-:W-:-:S04]  /*1450*/  IADD3 R2, PT, PT, -R6, RZ, RZ ;  /* 0x000000ff06027210 */ /* 0x000fc80007ffe1ff */
[----:B------:R-:W-:Y:S01]  /*1460*/  @!P1 SHF.R.U32.HI R3, RZ, R3, R7 ;  /* 0x00000003ff039219 */ /* 0x000fe20000011607 */
[----:B------:R-:W-:Y:S01]  /*1470*/  IMAD R2, R11, R2, R5 ;  /* 0x000000020b027224 */ /* 0x000fe200078e0205 */
[----:B------:R-:W-:Y:S02]  /*1480*/  IADD3 R7, PT, PT, -R5, RZ, RZ ;  /* 0x000000ff05077210 */ /* 0x000fe40007ffe1ff */
[----:B------:R-:W-:-:S03]  /*1490*/  @!P1 SEL R3, R16, R3, !P0 ;  /* 0x0000000310039207 */ /* 0x000fc60004000000 */
[----:B------:R-:W-:Y:S02]  /*14a0*/  IMAD R7, R4, R7, R22 ;  /* 0x0000000704077224 */ /* 0x000fe400078e0216 */
[--C-:B------:R-:W-:Y:S02]  /*14b0*/  @!P1 IMAD.IADD R6, R6, 0x1, -R3.reuse ;  /* 0x0000000106069824 */ /* 0x100fe400078e0a03 */
[----:B------:R-:W-:Y:S01]  /*14c0*/  @!P1 IMAD R3, R2, R14, R3 ;  /* 0x0000000e02039224 */ /* 0x000fe200078e0203 */
[----:B------:R-:W-:Y:S01]  /*14d0*/  IADD3 R2, PT, PT, -R16, RZ, RZ ;  /* 0x000000ff10027210 */ /* 0x000fe20007ffe1ff */
[----:B------:R-:W-:Y:S02]  /*14e0*/  @!P1 IMAD R5, R6, R11, R16 ;  /* 0x0000000b06059224 */ /* 0x000fe400078e0210 */
[----:B------:R-:W-:Y:S02]  /*14f0*/  @!P1 IMAD.MOV.U32 R16, RZ, RZ, R3 ;  /* 0x000000ffff109224 */ /* 0x000fe400078e0003 */
[----:B------:R-:W-:-:S02]  /*1500*/  IMAD R2, R23, R2, R9 ;  /* 0x0000000217027224 */ /* 0x000fc400078e0209 */
[----:B------:R-:W-:Y:S02]  /*1510*/  IMAD R22, R5, R4, R7 ;  /* 0x0000000405167224 */ /* 0x000fe400078e0207 */
[----:B------:R-:W-:Y:S02]  /*1520*/  IMAD R23, R16, R23, R2 ;  /* 0x0000001710177224 */ /* 0x000fe400078e0202 */
.L_x_19:
[----:B------:R-:W-:Y:S05]  /*1530*/  BRA.U UP3, `(.L_x_20) ;  /* 0x0000000103407547 */ /* 0x000fea000b800000 */
[----:B------:R-:W1:Y:S08]  /*1540*/  LDC.64 R4, c[0x0][0xb10] ;  /* 0x0002c400ff047b82 */ /* 0x000e700000000a00 */
[----:B------:R-:W2:Y:S08]  /*1550*/  LDC.64 R2, c[0x0][0xb18] ;  /* 0x0002c600ff027b82 */ /* 0x000eb00000000a00 */
[----:B------:R-:W3:Y:S08]  /*1560*/  LDC R6, c[0x0][0xb20] ;  /* 0x0002c800ff067b82 */ /* 0x000ef00000000800 */
[----:B------:R-:W4:Y:S01]  /*1570*/  LDC R7, c[0x0][0xb0c] ;  /* 0x0002c300ff077b82 */ /* 0x000f220000000800 */
[----:B-1----:R-:W-:-:S05]  /*1580*/  IMAD.HI.U32 R4, R23, R4, RZ ;  /* 0x0000000417047227 */ /* 0x002fca00078e00ff */
[----:B------:R-:W-:Y:S01]  /*1590*/  SHF.R.U32.HI R4, RZ, R5, R4 ;  /* 0x00000005ff047219 */ /* 0x000fe20000011604 */
[----:B--2---:R-:W-:Y:S01]  /*15a0*/  IMAD.HI.U32 R3, R22, R3, RZ ;  /* 0x0000000316037227 */ /* 0x004fe200078e00ff */
[----:B------:R-:W-:-:S04]  /*15b0*/  ISETP.NE.AND P0, PT, R2, 0x1, PT ;  /* 0x000000010200780c */ /* 0x000fc80003f05270 */
[----:B---3--:R-:W-:-:S04]  /*15c0*/  SHF.R.U32.HI R3, RZ, R6, R3 ;  /* 0x00000006ff037219 */ /* 0x008fc80000011603 */
[----:B------:R-:W-:Y:S02]  /*15d0*/  SEL R3, R22, R3, !P0 ;  /* 0x0000000316037207 */ /* 0x000fe40004000000 */
[----:B----4-:R-:W-:-:S04]  /*15e0*/  ISETP.NE.AND P1, PT, R7, 0x1, PT ;  /* 0x000000010700780c */ /* 0x010fc80003f25270 */
[----:B------:R-:W-:-:S05]  /*15f0*/  SEL R5, R23, R4, !P1 ;  /* 0x0000000417057207 */ /* 0x000fca0004800000 */
[----:B------:R-:W-:Y:S02]  /*1600*/  IMAD.IADD R4, R3, 0x1, -R5 ;  /* 0x0000000103047824 */ /* 0x000fe400078e0a05 */
[----:B------:R-:W-:Y:S02]  /*1610*/  IMAD.IADD R3, R5, 0x1, -R3 ;  /* 0x0000000105037824 */ /* 0x000fe400078e0a03 */
[----:B------:R-:W-:Y:S02]  /*1620*/  IMAD R23, R4, R7, R23 ;  /* 0x0000000704177224 */ /* 0x000fe400078e0217 */
[----:B------:R-:W-:Y:S02]  /*1630*/  IMAD R22, R3, R2, R22 ;  /* 0x0000000203167224 */ /* 0x000fe400078e0216 */
.L_x_20:
[----:B------:R-:W-:Y:S05]  /*1640*/  BRA.U !UP1, `(.L_x_21) ;  /* 0x00000001090c7547 */ /* 0x000fea000b800000 */
[----:B------:R-:W-:Y:S01]  /*1650*/  UCGABAR_WAIT ;  /* 0x0000000000007dc7 */ /* 0x000fe20008000000 */
[----:B------:R-:W-:Y:S01]  /*1660*/  CCTL.IVALL ;  /* 0x00000000ff00798f */ /* 0x000fe20002000000 */
[----:B------:R-:W-:Y:S05]  /*1670*/  BRA `(.L_x_22) ;  /* 0x0000000000047947 */ /* 0x000fea0003800000 */
.L_x_21:
[----:B------:R-:W-:Y:S06]  /*1680*/  BAR.SYNC.DEFER_BLOCKING 0x0 ;  /* 0x0000000000007b1d */ /* 0x000fec0000010000 */
.L_x_22:
[----:B------:R-:W-:Y:S05]  /*1690*/  BRA.U UP2, `(.L_x_23) ;  /* 0x0000001502e47547 */ /* 0x000fea000b800000 */
[----:B------:R-:W1:Y:S01]  /*16a0*/  LDCU UR4, c[0x0][0x38c] ;  /* 0x00007180ff0477ac */ /* 0x000e620008000800 */
[----:B------:R-:W2:Y:S01]  /*16b0*/  LDC R8, c[0x0][0x370] ;  /* 0x0000dc00ff087b82 */ /* 0x000ea20000000800 */
[----:B------:R-:W-:Y:S02]  /*16c0*/  IMAD.SHL.U32 R16, R9, 0x40, RZ ;  /* 0x0000004009107824 */ /* 0x000fe400078e00ff */
[----:B------:R-:W-:Y:S01]  /*16d0*/  HFMA2 R14, -RZ, RZ, 0, 0 ;  /* 0x00000000ff0e7431 */ /* 0x000fe200000001ff */
[----:B------:R-:W-:Y:S01]  /*16e0*/  UISETP.NE.AND UP1, UPT, UR10, URZ, UPT ;  /* 0x000000ff0a00728c */ /* 0x000fe2000bf25270 */
[----:B------:R-:W-:Y:S01]  /*16f0*/  ISETP.NE.AND P4, PT, R10, RZ, P5 ;  /* 0x000000ff0a00720c */ /* 0x000fe20002f85270 */
[----:B------:R-:W-:Y:S01]  /*1700*/  IMAD.MOV.U32 R15, RZ, RZ, 0x1 ;  /* 0x00000001ff0f7424 */ /* 0x000fe200078e00ff */
[----:B------:R-:W-:Y:S01]  /*1710*/  CS2R R12, SRZ ;  /* 0x00000000000c7805 */ /* 0x000fe2000001ff00 */
[----:B------:R-:W-:Y:S01]  /*1720*/  IMAD.MOV.U32 R11, RZ, RZ, 0x1 ;  /* 0x00000001ff0b7424 */ /* 0x000fe200078e00ff */
[----:B------:R-:W3:Y:S01]  /*1730*/  LDC R0, c[0x0][0x374] ;  /* 0x0000dd00ff007b82 */ /* 0x000ee20000000800 */
[----:B------:R-:W-:Y:S01]  /*1740*/  LOP3.LUT R16, R16, 0x40, RZ, 0xc0, !PT ;  /* 0x0000004010107812 */ /* 0x000fe200078ec0ff */
[----:B------:R-:W4:Y:S01]  /*1750*/  LDCU.64 UR14, c[0x0][0x348] ;  /* 0x00006900ff0e77ac */ /* 0x000f220008000a00 */
[----:B------:R-:W-:Y:S01]  /*1760*/  USEL UR22, UR6, 0x2, UP1 ;  /* 0x0000000206167887 */ /* 0x000fe20008800000 */
[----:B------:R-:W-:Y:S01]  /*1770*/  UMOV UR23, URZ ;  /* 0x000000ff00177c82 */ /* 0x000fe20008000000 */
[----:B-1----:R-:W-:-:S04]  /*1780*/  UIADD3 UR5, UPT, UPT, UR4, 0x3f, URZ ;  /* 0x0000003f04057890 */ /* 0x002fc8000fffe0ff */
[----:B------:R-:W-:-:S04]  /*1790*/  USHF.R.S32.HI UR7, URZ, 0x1f, UR5 ;  /* 0x0000001fff077899 */ /* 0x000fc80008011405 */
[----:B------:R-:W-:Y:S02]  /*17a0*/  ULEA.HI UR7, UR7, UR5, URZ, 0x6 ;  /* 0x0000000507077291 */ /* 0x000fe4000f8f30ff */
[----:B------:R-:W-:Y:S02]  /*17b0*/  UIADD3 UR5, UPT, UPT, UR4, -0x1, URZ ;  /* 0xffffffff04057890 */ /* 0x000fe4000fffe0ff */
[----:B------:R-:W-:Y:S02]  /*17c0*/  USHF.R.S32.HI UR7, URZ, 0x6, UR7 ;  /* 0x00000006ff077899 */ /* 0x000fe40008011407 */
[----:B------:R-:W-:Y:S02]  /*17d0*/  UISETP.GE.U32.AND UP2, UPT, UR5, -0x7f, UPT ;  /* 0xffffff810500788c */ /* 0x000fe4000bf46070 */
[----:B------:R-:W-:Y:S02]  /*17e0*/  UISETP.LT.U32.AND UP0, UPT, UR7, 0xd, UPT ;  /* 0x0000000d0700788c */ /* 0x000fe4000bf01070 */
[----:B------:R-:W-:-:S02]  /*17f0*/  UIADD3 UR4, UPT, UPT, UR4, 0x7e, URZ ;  /* 0x0000007e04047890 */ /* 0x000fc4000fffe0ff */
[----:B------:R-:W-:-:S04]  /*1800*/  USEL UR5, UR7, 0xd, UP0 ;  /* 0x0000000d07057887 */ /* 0x000fc80008000000 */
[----:B------:R-:W-:Y:S02]  /*1810*/  UIADD3 UR21, UPT, UPT, UR5, -0x1, URZ ;  /* 0xffffffff05157890 */ /* 0x000fe4000fffe0ff */
[----:B------:R-:W-:Y:S02]  /*1820*/  @UP2 UIADD3 UR21, UPT, UPT, UR5, URZ, URZ ;  /* 0x000000ff05152290 */ /* 0x000fe4000fffe0ff */
[----:B------:R-:W-:Y:S02]  /*1830*/  UIADD3 UR24, UPT, UPT, UR7, -UR5, URZ ;  /* 0x8000000507187290 */ /* 0x000fe4000fffe0ff */
[----:B------:R-:W-:Y:S02]  /*1840*/  UIADD3 UR13, UPT, UPT, UR21, 0x1, URZ ;  /* 0x00000001150d7890 */ /* 0x000fe4000fffe0ff */
[----:B--2-4-:R-:W-:-:S12]  /*1850*/  UIADD3 UR21, UPT, UPT, -UR21, URZ, URZ ;  /* 0x000000ff15157290 */ /* 0x014fd8000fffe1ff */
.L_x_43:
[----:B------:R-:W-:Y:S01]  /*1860*/  UISETP.NE.AND UP0, UPT, UR37, URZ, UPT ;  /* 0x000000ff2500728c */ /* 0x000fe2000bf05270 */
[----:B------:R-:W1:Y:S08]  /*1870*/  S2UR UR37, SR_CgaCtaId ;  /* 0x00000000002579c3 */ /* 0x000e700000008800 */
[----:B------:R-:W-:Y:S05]  /*1880*/  BRA.U UP0, `(.L_x_24) ;  /* 0x0000000100347547 */ /* 0x000fea000b800000 */
[----:B------:R-:W2:Y:S01]  /*1890*/  S2R R2, SR_CgaCtaId ;  /* 0x0000000000027919 */ /* 0x000ea20000008800 */
[----:B------:R-:W-:-:S04]  /*18a0*/  MOV R3, 0x400 ;  /* 0x0000040000037802 */ /* 0x000fc80000000f00 */
[----:B--2---:R-:W-:Y:S02]  /*18b0*/  LEA R2, R2, R3, 0x18 ;  /* 0x0000000302027211 */ /* 0x004fe400078ec0ff */
[----:B------:R-:W-:-:S03]  /*18c0*/  SHF.L.U32 R3, R11, 0x1f, RZ ;  /* 0x0000001f0b037819 */ /* 0x000fc600000006ff */
[----:B------:R-:W-:-:S04]  /*18d0*/  IMAD R2, R12, 0x8, R2 ;  /* 0x000000080c027824 */ /* 0x000fc800078e0202 */
[----:B------:R-:W2:Y:S02]  /*18e0*/  SYNCS.PHASECHK.TRANS64.TRYWAIT P0, [R2+URZ+0x190], R3 ;  /* 0x00019003020075a7 */ /* 0x000ea400080011ff */
[----:B--2---:R-:W-:Y:S05]  /*18f0*/  @!P0 BRA `(.L_x_25) ;  /* 0x0000007400f48947 */ /* 0x004fea0003800000 */
.L_x_144:
[----:B------:R-:W-:Y:S01]  /*1900*/  VIADD R12, R12, 0x1 ;  /* 0x000000010c0c7836 */ /* 0x000fe20000000000 */
[----:B------:R2:W-:Y:S04]  /*1910*/  SYNCS.ARRIVE.TRANS64.A1T0 RZ, [R2+URZ+0x180], RZ ;  /* 0x000180ff02ff79a7 */ /* 0x0005e800081000ff */
[----:B------:R-:W-:-:S04]  /*1920*/  ISETP.NE.AND P0, PT, R12, 0x2, PT ;  /* 0x000000020c00780c */ /* 0x000fc80003f05270 */
[----:B------:R-:W-:Y:S02]  /*1930*/  SEL R12, R12, RZ, P0 ;  /* 0x000000ff0c0c7207 */ /* 0x000fe40000000000 */
[----:B--2---:R-:W-:-:S04]  /*1940*/  SEL R2, RZ, 0x1, P0 ;  /* 0x00000001ff027807 */ /* 0x004fc80000000000 */
[----:B------:R-:W-:-:S07]  /*1950*/  LOP3.LUT R11, R11, R2, RZ, 0x3c, !PT ;  /* 0x000000020b0b7212 */ /* 0x000fce00078e3cff */
.L_x_24:
[----:B------:R-:W-:Y:S01]  /*1960*/  UMOV UR6, 0x400 ;  /* 0x0000040000067882 */ /* 0x000fe20000000000 */
[----:B------:R-:W-:Y:S01]  /*1970*/  SHF.L.U32 R2, R15, 0x1f, RZ ;  /* 0x0000001f0f027819 */ /* 0x000fe200000006ff */
[----:B-1----:R-:W-:Y:S01]  /*1980*/  ULEA UR6, UR37, UR6, 0x18 ;  /* 0x0000000625067291 */ /* 0x002fe2000f8ec0ff */
[C---:B------:R-:W-:Y:S01]  /*1990*/  R2UR UR9, R16.reuse ;  /* 0x00000000100972ca */ /* 0x040fe200000e0000 */
[----:B------:R-:W-:Y:S01]  /*19a0*/  UISETP.GE.U32.AND UP0, UPT, UR4, 0x7f, UPT ;  /* 0x0000007f0400788c */ /* 0x000fe2000bf06070 */
[----:B------:R-:W-:Y:S01]  /*19b0*/  R2UR UR11, R16 ;  /* 0x00000000100b72ca */ /* 0x000fe200000e0000 */
[----:B------:R-:W-:Y:S01]  /*19c0*/  ULEA UR8, UR23, UR6, 0x3 ;  /* 0x0000000617087291 */ /* 0x000fe2000f8e18ff */
[----:B------:R-:W-:-:S08]  /*19d0*/  UMOV UR25, URZ ;  /* 0x000000ff00197c82 */ /* 0x000fd00008000000 */
[----:B------:R1:W2:Y:S01]  /*19e0*/  SYNCS.PHASECHK.TRANS64.TRYWAIT P0, [UR8+0x68], R2 ;  /* 0x00006802ff0075a7 */ /* 0x0002a20008001108 */
[----:B------:R-:W-:-:S13]  /*19f0*/  R2UR UR8, R22 ;  /* 0x00000000160872ca */ /* 0x000fda00000e0000 */
[----:B------:R-:W-:Y:S01]  /*1a00*/  ULEA UR11, UR8, UR11, 0x7 ;  /* 0x0000000b080b7291 */ /* 0x000fe2000f8e38ff */
[----:B-1----:R-:W-:-:S05]  /*1a10*/  LEA.HI R2, R23, R23, RZ, 0x1 ;  /* 0x0000001717027211 */ /* 0x002fca00078f08ff */
[----:B------:R-:W-:-:S05]  /*1a20*/  IMAD.SHL.U32 R2, R2, 0x40, RZ ;  /* 0x0000004002027824 */ /* 0x000fca00078e00ff */
[----:B------:R-:W-:-:S13]  /*1a30*/  R2UR UR35, R2 ;  /* 0x00000000022372ca */ /* 0x000fda00000e0000 */
[----:B------:R-:W-:Y:S01]  /*1a40*/  ULOP3.LUT UR35, UR9, 0xffffff80, UR35, 0xf8, !UPT ;  /* 0xffffff8009237892 */ /* 0x000fe2000f8ef823 */
[----:B------:R-:W-:Y:S11]  /*1a50*/  BRA.U !UP0, `(.L_x_26) ;  /* 0x0000000108bc7547 */ /* 0x000ff6000b800000 */
[----:B------:R-:W-:Y:S01]  /*1a60*/  UMOV UR16, UR21 ;  /* 0x0000001500107c82 */ /* 0x000fe20008000000 */
[----:B------:R-:W-:Y:S01]  /*1a70*/  UMOV UR17, UR23 ;  /* 0x0000001700117c82 */ /* 0x000fe20008000000 */
[----:B------:R-:W-:-:S05]  /*1a80*/  UMOV UR34, URZ ;  /* 0x000000ff00227c82 */ /* 0x000fca0008000000 */
.L_x_32:
[----:B------:R-:W-:Y:S01]  /*1a90*/  ULEA UR33, UR17, UR6, 0x3 ;  /* 0x0000000611217291 */ /* 0x000fe2000f8e18ff */
[----:B------:R-:W-:Y:S01]  /*1aa0*/  @P5 MOV R3, 0x8000 ;  /* 0x0000800000035802 */ /* 0x000fe20000000f00 */
[----:B-12-4-:R-:W-:Y:S10]  /*1ab0*/  @P0 BRA `(.L_x_27) ;  /* 0x00000000000c0947 */ /* 0x016ff40003800000 */
[----:B------:R-:W-:-:S04]  /*1ac0*/  SHF.L.U32 R4, R15, 0x1f, RZ ;  /* 0x0000001f0f047819 */ /* 0x000fc800000006ff */
[----:B------:R-:W1:Y:S02]  /*1ad0*/  SYNCS.PHASECHK.TRANS64.TRYWAIT P0, [UR33+0x68], R4 ;  /* 0x00006804ff0075a7 */ /* 0x000e640008001121 */
[----:B-1----:R-:W-:Y:S05]  /*1ae0*/  @!P0 BRA `(.L_x_28) ;  /* 0x00000074008c8947 */ /* 0x002fea0003800000 */
.L_x_27:
[----:B------:R2:W-:Y:S01]  /*1af0*/  @P5 SYNCS.ARRIVE.TRANS64 RZ, [UR33], R3 ;  /* 0x00000003ffff59a7 */ /* 0x0005e20008000021 */
[----:B------:R-:W-:Y:S02]  /*1b00*/  ULOP3.LUT UR8, UR22, 0x2, URZ, 0xfc, !UPT ;  /* 0x0000000216087892 */ /* 0x000fe4000f8efcff */
[----:B------:R-:W-:Y:S02]  /*1b10*/  UIADD3 UR16, UPT, UPT, UR16, 0x1, URZ ;  /* 0x0000000110107890 */ /* 0x000fe4000fffe0ff */
[----:B------:R-:W-:Y:S02]  /*1b20*/  UISETP.NE.AND UP0, UPT, UR8, 0x2, UPT ;  /* 0x000000020800788c */ /* 0x000fe4000bf05270 */
[----:B------:R-:W-:-:S07]  /*1b30*/  UISETP.NE.AND UP2, UPT, UR16, 0x1, UPT ;  /* 0x000000011000788c */ /* 0x000fce000bf45270 */
[----:B------:R-:W-:Y:S05]  /*1b40*/  BRA.U UP0, `(.L_x_29) ;  /* 0x0000000100047547 */ /* 0x000fea000b800000 */
[----:B------:R-:W-:Y:S05]  /*1b50*/  BPT.TRAP 0x1 ;  /* 0x000000040000795c */ /* 0x000fea0000300000 */
.L_x_29:
[----:B------:R-:W-:Y:S04]  /*1b60*/  BSSY.RECONVERGENT B0, `(.L_x_30) ;  /* 0x0000003000007945 */ /* 0x000fe80003800200 */
[----:B------:R-:W-:Y:S05]  /*1b70*/  @!P4 BRA `(.L_x_31) ;  /* 0x000000000004c947 */ /* 0x000fea0003800000 */
[----:B------:R-:W-:Y:S05]  /*1b80*/  BPT.TRAP 0x1 ;  /* 0x000000040000795c */ /* 0x000fea0000300000 */
.L_x_31:
[----:B------:R-:W-:Y:S05]  /*1b90*/  BSYNC.RECONVERGENT B0 ;  /* 0x0000000000007941 */ /* 0x000fea0003800200 */
.L_x_30:
[----:B------:R-:W-:Y:S02]  /*1ba0*/  UIADD3 UR23, UPT, UPT, UR17, 0x1, URZ ;  /* 0x0000000111177890 */ /* 0x000fe4000fffe0ff */
[----:B------:R-:W-:Y:S02]  /*1bb0*/  UIADD3 UR28, UP1, UPT, UR14, 0x80, URZ ;  /* 0x000000800e1c7890 */ /* 0x000fe4000ff3e0ff */
[----:B------:R-:W-:Y:S02]  /*1bc0*/  UISETP.NE.AND UP0, UPT, UR23, 0xd, UPT ;  /* 0x0000000d1700788c */ /* 0x000fe4000bf05270 */
[----:B------:R-:W-:Y:S02]  /*1bd0*/  ULOP3.LUT UR33, UR33, 0xfefffff8, URZ, 0xc0, !UPT ;  /* 0xfefffff821217892 */ /* 0x000fe4000f8ec0ff */
[----:B------:R-:W-:Y:S02]  /*1be0*/  USEL UR9, URZ, 0x1, UP0 ;  /* 0x00000001ff097887 */ /* 0x000fe40008000000 */
[----:B------:R-:W-:-:S02]  /*1bf0*/  USEL UR23, UR23, URZ, UP0 ;  /* 0x000000ff17177287 */ /* 0x000fc40008000000 */
[----:B------:R-:W-:Y:S02]  /*1c00*/  UIADD3 UR26, UP0, UPT, UR14, 0x180, URZ ;  /* 0x000001800e1a7890 */ /* 0x000fe4000ff1e0ff */
[----:B------:R-:W-:Y:S01]  /*1c10*/  ULEA UR8, UR23, UR6, 0x3 ;  /* 0x0000000617087291 */ /* 0x000fe2000f8e18ff */
[----:B------:R-:W-:Y:S01]  /*1c20*/  LOP3.LUT R15, R15, UR9, RZ, 0x3c, !PT ;  /* 0x000000090f0f7c12 */ /* 0x000fe2000f8e3cff */
[----:B------:R-:W-:Y:S02]  /*1c30*/  UIADD3.X UR29, UPT, UPT, URZ, UR15, URZ, UP1, !UPT ;  /* 0x0000000fff1d7290 */ /* 0x000fe40008ffe4ff */
[----:B------:R-:W-:Y:S01]  /*1c40*/  UIADD3.X UR27, UPT, UPT, URZ, UR15, URZ, UP0, !UPT ;  /* 0x0000000fff1b7290 */ /* 0x000fe200087fe4ff */
[----:B-1----:R-:W-:Y:S01]  /*1c50*/  SHF.L.U32 R2, R15, 0x1f, RZ ;  /* 0x0000001f0f027819 */ /* 0x002fe200000006ff */
[----:B------:R-:W-:Y:S01]  /*1c60*/  UMOV UR18, 0x0 ;  /* 0x0000000000127882 */ /* 0x000fe20000000000 */
[----:B------:R-:W-:Y:S01]  /*1c70*/  UMOV UR19, 0x10000000 ;  /* 0x1000000000137882 */ /* 0x000fe20000000000 */
[----:B------:R-:W-:Y:S01]  /*1c80*/  UMOV UR10, UR34 ;  /* 0x00000022000a7c82 */ /* 0x000fe20008000000 */
[----:B------:R1:W4:Y:S01]  /*1c90*/  SYNCS.PHASECHK.TRANS64.TRYWAIT P0, [UR8+0x68], R2 ;  /* 0x00006802ff0075a7 */ /* 0x0003220008001108 */
[----:B------:R-:W-:Y:S01]  /*1ca0*/  ULEA UR8, UR17, UR6, 0xd ;  /* 0x0000000611087291 */ /* 0x000fe2000f8e68ff */
[----:B------:R-:W-:Y:S01]  /*1cb0*/  UMOV UR12, UR36 ;  /* 0x00000024000c7c82 */ /* 0x000fe20008000000 */
[----:B------:R-:W-:-:S02]  /*1cc0*/  UMOV UR9, UR33 ;  /* 0x0000002100097c82 */ /* 0x000fc40008000000 */
[----:B------:R-:W-:Y:S02]  /*1cd0*/  UIADD3 UR32, UPT, UPT, UR8, 0x4300, URZ ;  /* 0x0000430008207890 */ /* 0x000fe4000fffe0ff */
[----:B------:R-:W-:Y:S01]  /*1ce0*/  UIADD3 UR8, UPT, UPT, UR8, 0x1e300, URZ ;  /* 0x0001e30008087890 */ /* 0x000fe2000fffe0ff */
[----:B------:R-:W-:Y:S01]  /*1cf0*/  UMOV UR25, UR13 ;  /* 0x0000000d00197c82 */ /* 0x000fe20008000000 */
[----:B------:R-:W-:-:S05]  /*1d00*/  UMOV UR17, UR23 ;  /* 0x0000001700117c82 */ /* 0x000fca0008000000 */
[----:B------:R2:W-:Y:S02]  /*1d10*/  UTMALDG.3D.2CTA [UR32], [UR28], desc[UR18] ;  /* 0x000012201c0075b4 */ /* 0x0005e40008211000 */
[----:B------:R1:W-:Y:S01]  /*1d20*/  UTMALDG.3D.2CTA [UR8], [UR26], desc[UR18] ;  /* 0x000012081a0075b4 */ /* 0x0003e20008211000 */
[----:B--2---:R-:W-:Y:S01]  /*1d30*/  UIADD3 UR34, UPT, UPT, UR34, 0x40, URZ ;  /* 0x0000004022227890 */ /* 0x004fe2000fffe0ff */
[----:B------:R-:W-:Y:S11]  /*1d40*/  BRA.U UP2, `(.L_x_32) ;  /* 0xfffffffd02507547 */ /* 0x000ff6000b83ffff */
.L_x_26:
[----:B--2-4-:R-:W-:Y:S01]  /*1d50*/  PLOP3.LUT P0, PT, PT, PT, UP5, 0x80, 0x8 ;  /* 0x000000000008781c */ /* 0x014fe20003f0f058 */
[----:B-1----:R-:W-:Y:S01]  /*1d60*/  ULEA UR8, UR23, UR6, 0x3 ;  /* 0x0000000617087291 */ /* 0x002fe2000f8e18ff */
[----:B------:R-:W-:Y:S01]  /*1d70*/  SHF.L.U32 R2, R15, 0x1f, RZ ;  /* 0x0000001f0f027819 */ /* 0x000fe200000006ff */
[----:B------:R-:W-:-:S10]  /*1d80*/  UISETP.GT.AND UP0, UPT, UR7, UR5, UPT ;  /* 0x000000050700728c */ /* 0x000fd4000bf04270 */
[----:B------:R-:W-:Y:S01]  /*1d90*/  @!P0 SYNCS.ARRIVE.TRANS64.A1T0 RZ, [UR6+0x118], RZ ;  /* 0x000118ffffff89a7 */ /* 0x000fe20008100006 */
[----:B------:R1:W2:Y:S01]  /*1da0*/  SYNCS.PHASECHK.TRANS64.TRYWAIT P0, [UR8+0x68], R2 ;  /* 0x00006802ff0075a7 */ /* 0x0002a20008001108 */
[----:B------:R-:W-:Y:S05]  /*1db0*/  BRA.U !UP0, `(.L_x_33) ;  /* 0x0000000108bc7547 */ /* 0x000fea000b800000 */
[----:B------:R-:W-:Y:S01]  /*1dc0*/  UIADD3 UR26, UPT, UPT, UR24, UR25, URZ ;  /* 0x00000019181a7290 */ /* 0x000fe2000fffe0ff */
[----:B------:R-:W-:-:S11]  /*1dd0*/  UMOV UR27, UR23 ;  /* 0x00000017001b7c82 */ /* 0x000fd60008000000 */
.L_x_39:
[----:B------:R-:W-:Y:S01]  /*1de0*/  ULEA UR17, UR27, UR6, 0x3 ;  /* 0x000000061b117291 */ /* 0x000fe2000f8e18ff */
[----:B--2---:R-:W-:Y:S01]  /*1df0*/  @P5 MOV R3, 0x8000 ;  /* 0x0000800000035802 */ /* 0x004fe20000000f00 */
[----:B-12---:R-:W-:Y:S10]  /*1e00*/  @P0 BRA `(.L_x_34) ;  /* 0x00000000000c0947 */ /* 0x006ff40003800000 */
[----:B------:R-:W-:-:S04]  /*1e10*/  SHF.L.U32 R4, R15, 0x1f, RZ ;  /* 0x0000001f0f047819 */ /* 0x000fc800000006ff */
[----:B------:R-:W2:Y:S02]  /*1e20*/  SYNCS.PHASECHK.TRANS64.TRYWAIT P0, [UR17+0x68], R4 ;  /* 0x00006804ff0075a7 */ /* 0x000ea40008001111 */
[----:B--2---:R-:W-:Y:S05]  /*1e30*/  @!P0 BRA `(.L_x_35) ;  /* 0x0000007000d08947 */ /* 0x004fea0003800000 */
.L_x_34:
[----:B------:R2:W-:Y:S01]  /*1e40*/  @P5 SYNCS.ARRIVE.TRANS64 RZ, [UR17], R3 ;  /* 0x00000003ffff59a7 */ /* 0x0005e20008000011 */
[----:B------:R-:W-:-:S04]  /*1e50*/  ULOP3.LUT UR8, UR22, 0x2, URZ, 0xfc, !UPT ;  /* 0x0000000216087892 */ /* 0x000fc8000f8efcff */
[----:B------:R-:W-:-:S09]  /*1e60*/  UISETP.NE.AND UP0, UPT, UR8, 0x2, UPT ;  /* 0x000000020800788c */ /* 0x000fd2000bf05270 */
[----:B------:R-:W-:Y:S05]  /*1e70*/  BRA.U UP0, `(.L_x_36) ;  /* 0x0000000100047547 */ /* 0x000fea000b800000 */
[----:B------:R-:W-:Y:S05]  /*1e80*/  BPT.TRAP 0x1 ;  /* 0x000000040000795c */ /* 0x000fea0000300000 */
.L_x_36:
[----:B------:R-:W-:Y:S04]  /*1e90*/  BSSY.RECONVERGENT B0, `(.L_x_37) ;  /* 0x0000003000007945 */ /* 0x000fe80003800200 */
[----:B------:R-:W-:Y:S05]  /*1ea0*/  @!P4 BRA `(.L_x_38) ;  /* 0x000000000004c947 */ /* 0x000fea0003800000 */
[----:B------:R-:W-:Y:S05]  /*1eb0*/  BPT.TRAP 0x1 ;  /* 0x000000040000795c */ /* 0x000fea0000300000 */
.L_x_38:
[----:B------:R-:W-:Y:S05]  /*1ec0*/  BSYNC.RECONVERGENT B0 ;  /* 0x0000000000007941 */ /* 0x000fea0003800200 */
.L_x_37:
[----:B------:R-:W-:Y:S02]  /*1ed0*/  UIADD3 UR23, UPT, UPT, UR27, 0x1, URZ ;  /* 0x000000011b177890 */ /* 0x000fe4000fffe0ff */
[----:B------:R-:W-:Y:S02]  /*1ee0*/  UIADD3 UR32, UP1, UPT, UR14, 0x80, URZ ;  /* 0x000000800e207890 */ /* 0x000fe4000ff3e0ff */
[----:B------:R-:W-:Y:S02]  /*1ef0*/  UISETP.NE.AND UP0, UPT, UR23, 0xd, UPT ;  /* 0x0000000d1700788c */ /* 0x000fe4000bf05270 */
[----:B------:R-:W-:Y:S02]  /*1f00*/  USHF.L.U32 UR18, UR25, 0x6, URZ ;  /* 0x0000000619127899 */ /* 0x000fe400080006ff */
[----:B------:R-:W-:Y:S02]  /*1f10*/  USEL UR9, URZ, 0x1, UP0 ;  /* 0x00000001ff097887 */ /* 0x000fe40008000000 */
[----:B------:R-:W-:-:S02]  /*1f20*/  USEL UR23, UR23, URZ, UP0 ;  /* 0x000000ff17177287 */ /* 0x000fc40008000000 */
[----:B------:R-:W-:Y:S02]  /*1f30*/  UIADD3 UR30, UP0, UPT, UR14, 0x180, URZ ;  /* 0x000001800e1e7890 */ /* 0x000fe4000ff1e0ff */
[----:B------:R-:W-:Y:S01]  /*1f40*/  ULEA UR8, UR23, UR6, 0x3 ;  /* 0x0000000617087291 */ /* 0x000fe2000f8e18ff */
[----:B------:R-:W-:Y:S01]  /*1f50*/  LOP3.LUT R15, R15, UR9, RZ, 0x3c, !PT ;  /* 0x000000090f0f7c12 */ /* 0x000fe2000f8e3cff */
[----:B------:R-:W-:Y:S02]  /*1f60*/  ULOP3.LUT UR17, UR17, 0xfefffff8, URZ, 0xc0, !UPT ;  /* 0xfefffff811117892 */ /* 0x000fe4000f8ec0ff */
[----:B------:R-:W-:Y:S01]  /*1f70*/  UIADD3.X UR33, UPT, UPT, URZ, UR15, URZ, UP1, !UPT ;  /* 0x0000000fff217290 */ /* 0x000fe20008ffe4ff */
[----:B-1----:R-:W-:Y:S01]  /*1f80*/  SHF.L.U32 R2, R15, 0x1f, RZ ;  /* 0x0000001f0f027819 */ /* 0x002fe200000006ff */
[----:B------:R-:W-:Y:S01]  /*1f90*/  UIADD3.X UR31, UPT, UPT, URZ, UR15, URZ, UP0, !UPT ;  /* 0x0000000fff1f7290 */ /* 0x000fe200087fe4ff */
[----:B------:R-:W-:Y:S02]  /*1fa0*/  UMOV UR28, 0x0 ;  /* 0x00000000001c7882 */ /* 0x000fe40000000000 */
[----:B------:R4:W1:Y:S01]  /*1fb0*/  SYNCS.PHASECHK.TRANS64.TRYWAIT P0, [UR8+0x68], R2 ;  /* 0x00006802ff0075a7 */ /* 0x0008620008001108 */
[----:B------:R-:W-:Y:S01]  /*1fc0*/  ULEA UR8, UR27, UR6, 0xd ;  /* 0x000000061b087291 */ /* 0x000fe2000f8e68ff */
[----:B------:R-:W-:Y:S01]  /*1fd0*/  UMOV UR29, 0x10000000 ;  /* 0x10000000001d7882 */ /* 0x000fe20000000000 */
[----:B------:R-:W-:-:S02]  /*1fe0*/  UMOV UR19, UR35 ;  /* 0x0000002300137c82 */ /* 0x000fc40008000000 */
[----:B------:R-:W-:Y:S02]  /*1ff0*/  UIADD3 UR16, UPT, UPT, UR8, 0x4300, URZ ;  /* 0x0000430008107890 */ /* 0x000fe4000fffe0ff */
[----:B------:R-:W-:Y:S01]  /*2000*/  UIADD3 UR8, UPT, UPT, UR8, 0x1e300, URZ ;  /* 0x0001e30008087890 */ /* 0x000fe2000fffe0ff */
[----:B------:R-:W-:Y:S01]  /*2010*/  UMOV UR20, UR36 ;  /* 0x0000002400147c82 */ /* 0x000fe20008000000 */
[----:B------:R-:W-:Y:S01]  /*2020*/  UMOV UR12, UR36 ;  /* 0x00000024000c7c82 */ /* 0x000fe20008000000 */
[----:B------:R-:W-:Y:S01]  /*2030*/  UMOV UR9, UR17 ;  /* 0x0000001100097c82 */ /* 0x000fe20008000000 */
[----:B------:R-:W-:Y:S01]  /*2040*/  UMOV UR10, UR18 ;  /* 0x00000012000a7c82 */ /* 0x000fe20008000000 */
[----:B------:R-:W-:Y:S02]  /*2050*/  UIADD3 UR25, UPT, UPT, UR25, 0x1, URZ ;  /* 0x0000000119197890 */ /* 0x000fe4000fffe0ff */
[----:B------:R4:W-:Y:S01]  /*2060*/  UTMALDG.3D.2CTA [UR16], [UR32], desc[UR28] ;  /* 0x00001c10200075b4 */ /* 0x0009e20008211000 */
[----:B------:R-:W-:Y:S01]  /*2070*/  UMOV UR27, UR23 ;  /* 0x00000017001b7c82 */ /* 0x000fe20008000000 */
[----:B------:R-:W-:Y:S01]  /*2080*/  UISETP.NE.AND UP0, UPT, UR25, UR26, UPT ;  /* 0x0000001a1900728c */ /* 0x000fe2000bf05270 */
[----:B------:R4:W-:Y:S08]  /*2090*/  UTMALDG.3D.2CTA [UR8], [UR30], desc[UR28] ;  /* 0x00001c081e0075b4 */ /* 0x0009f00008211000 */
[----:B----4-:R-:W-:Y:S05]  /*20a0*/  BRA.U UP0, `(.L_x_39) ;  /* 0xfffffffd004c7547 */ /* 0x010fea000b83ffff */
.L_x_33:
[C---:B-1----:R-:W-:Y:S01]  /*20b0*/  LEA R2, R14.reuse, UR6, 0x3 ;  /* 0x000000060e027c11 */ /* 0x042fe2000f8e18ff */
[----:B------:R-:W-:Y:S01]  /*20c0*/  NOP ;  /* 0x0000000000007918 */ /* 0x000fe20000000000 */
[----:B--2---:R-:W-:Y:S02]  /*20d0*/  SHF.L.U32 R3, R13, 0x1f, RZ ;  /* 0x0000001f0d037819 */ /* 0x004fe400000006ff */
[----:B------:R-:W-:Y:S02]  /*20e0*/  LEA R4, R14, UR6, 0x4 ;  /* 0x000000060e047c11 */ /* 0x000fe4000f8e20ff */
[----:B------:R-:W1:Y:S02]  /*20f0*/  SYNCS.PHASECHK.TRANS64.TRYWAIT P0, [R2+URZ+0x120], R3 ;  /* 0x00012003020075a7 */ /* 0x000e6400080011ff */
[----:B-1----:R-:W-:Y:S05]  /*2100*/  @!P0 BRA `(.L_x_40) ;  /* 0x0000007000348947 */ /* 0x002fea0003800000 */
.L_x_147:
[----:B------:R-:W2:Y:S01]  /*2110*/  LDS.128 R4, [R4+0x1b0] ;  /* 0x0001b00004047984 */ /* 0x000ea20000000c00 */
[----:B------:R-:W-:Y:S01]  /*2120*/  ISETP.GE.AND P0, PT, R34, 0x1, PT ;  /* 0x000000012200780c */ /* 0x000fe20003f06270 */
[----:B-1----:R-:W-:Y:S01]  /*2130*/  VIADD R2, R2, 0x130 ;  /* 0x0000013002027836 */ /* 0x002fe20000000000 */
[----:B------:R-:W-:Y:S01]  /*2140*/  @!PT LDS RZ, [RZ] ;  /* 0x00000000fffff984 */ /* 0x000fe20000000800 */
[----:B------:R-:W-:Y:S01]  /*2150*/  @!PT LDS RZ, [RZ] ;  /* 0x00000000fffff984 */ /* 0x000fe20000000800 */
[----:B------:R-:W-:Y:S01]  /*2160*/  @!PT LDS RZ, [RZ] ;  /* 0x00000000fffff984 */ /* 0x000fe20000000800 */
[----:B------:R-:W-:Y:S01]  /*2170*/  @!PT LDS RZ, [RZ] ;  /* 0x00000000fffff984 */ /* 0x000fe20000000800 */
[----:B------:R1:W-:Y:S06]  /*2180*/  MEMBAR.ALL.CTA ;  /* 0x0000000000007992 */ /* 0x0003ec0000008000 */
[----:B-1----:R-:W1:Y:S01]  /*2190*/  FENCE.VIEW.ASYNC.S ;  /* 0x00000000000073c6 */ /* 0x002e620000000000 */
[----:B------:R-:W-:-:S04]  /*21a0*/  PRMT R2, RZ, 0x654, R2 ;  /* 0x00000654ff027816 */ /* 0x000fc80000000002 */
[----:B-1----:R1:W-:Y:S01]  /*21b0*/  SYNCS.ARRIVE.TRANS64.RED.A1T0 RZ, [R2+URZ], RZ ;  /* 0x000000ff02ff79a7 */ /* 0x0023e200081004ff */
[----:B--2---:R-:W-:-:S13]  /*21c0*/  LOP3.LUT P2, RZ, R6, 0x1, RZ, 0xc0, !PT ;  /* 0x0000000106ff7812 */ /* 0x004fda000784c0ff */
[----:B------:R-:W-:Y:S01]  /*21d0*/  @P2 SHF.R.U32.HI R3, RZ, 0x10, R5 ;  /* 0x00000010ff032819 */ /* 0x000fe20000011605 */
[----:B------:R-:W-:Y:S01]  /*21e0*/  VOTEU.ANY UP0, P2 ;  /* 0x0000000000ff7886 */ /* 0x000fe20001000100 */
[----:B------:R-:W-:Y:S02]  /*21f0*/  @P2 MOV R10, R4 ;  /* 0x00000004000a2202 */ /* 0x000fe40000000f00 */
[----:B------:R-:W-:Y:S02]  /*2200*/  @P2 R2UR.BROADCAST UR8, R3 ;  /* 0x00000000030822ca */ /* 0x000fe400008e0000 */
[----:B------:R-:W-:-:S11]  /*2210*/  @P2 LOP3.LUT R9, R5, 0xffff, RZ, 0xc0, !PT ;  /* 0x0000ffff05092812 */ /* 0x000fd600078ec0ff */
[----:B------:R-:W-:Y:S01]  /*2220*/  @UP0 UMOV UR36, UR8 ;  /* 0x0000000800240c82 */ /* 0x000fe20008000000 */
[----:B-1----:R-:W-:Y:S05]  /*2230*/  @!P0 BRA `(.L_x_41) ;  /* 0x0000000000b88947 */ /* 0x002fea0003800000 */
[----:B------:R-:W3:Y:S01]  /*2240*/  LDC.64 R4, c[0x0][0xb18] ;  /* 0x0002c600ff047b82 */ /* 0x000ee20000000a00 */
[----:B------:R-:W-:-:S07]  /*2250*/  ISETP.NE.AND P3, PT, R34, 0x1, PT ;  /* 0x000000012200780c */ /* 0x000fce0003f65270 */
[----:B------:R-:W1:Y:S08]  /*2260*/  LDC.64 R6, c[0x0][0xb10] ;  /* 0x0002c400ff067b82 */ /* 0x000e700000000a00 */
[----:B------:R-:W2:Y:S08]  /*2270*/  LDC R17, c[0x0][0xb20] ;  /* 0x0002c800ff117b82 */ /* 0x000eb00000000800 */
[----:B------:R-:W4:Y:S01]  /*2280*/  LDC R18, c[0x0][0xb0c] ;  /* 0x0002c300ff127b82 */ /* 0x000f220000000800 */
[----:B---3--:R-:W-:Y:S01]  /*2290*/  IMAD.HI.U32 R20, R0, R5, RZ ;  /* 0x0000000500147227 */ /* 0x008fe200078e00ff */
[----:B------:R-:W-:-:S03]  /*22a0*/  ISETP.NE.AND P0, PT, R4, 0x1, PT ;  /* 0x000000010400780c */ /* 0x000fc60003f05270 */
[----:B------:R-:W-:-:S03]  /*22b0*/  IMAD.HI.U32 R5, R9, R5, RZ ;  /* 0x0000000509057227 */ /* 0x000fc600078e00ff */
[----:B------:R-:W3:Y:S01]  /*22c0*/  LDC.64 R2, c[0x0][0xb28] ;  /* 0x0002ca00ff027b82 */ /* 0x000ee20000000a00 */
[----:B-1----:R-:W-:-:S04]  /*22d0*/  IMAD.HI.U32 R21, R8, R6, RZ ;  /* 0x0000000608157227 */ /* 0x002fc800078e00ff */
[----:B------:R-:W-:Y:S01]  /*22e0*/  IMAD.HI.U32 R22, R10, R6, RZ ;  /* 0x000000060a167227 */ /* 0x000fe200078e00ff */
[----:B------:R-:W-:Y:S02]  /*22f0*/  SHF.R.U32.HI R21, RZ, R7, R21 ;  /* 0x00000007ff157219 */ /* 0x000fe40000011615 */
[-C--:B--2---:R-:W-:Y:S02]  /*2300*/  SHF.R.U32.HI R20, RZ, R17.reuse, R20 ;  /* 0x00000011ff147219 */ /* 0x084fe40000011614 */
[----:B------:R-:W-:Y:S02]  /*2310*/  SHF.R.U32.HI R5, RZ, R17, R5 ;  /* 0x00000011ff057219 */ /* 0x000fe40000011605 */
[----:B------:R-:W-:Y:S02]  /*2320*/  SEL R20, R0, R20, !P0 ;  /* 0x0000001400147207 */ /* 0x000fe40004000000 */
[----:B------:R-:W-:Y:S02]  /*2330*/  SHF.R.U32.HI R22, RZ, R7, R22 ;  /* 0x00000007ff167219 */ /* 0x000fe40000011616 */
[----:B----4-:R-:W-:-:S02]  /*2340*/  ISETP.NE.AND P1, PT, R18, 0x1, PT ;  /* 0x000000011200780c */ /* 0x010fc40003f25270 */
[----:B------:R-:W-:Y:S02]  /*2350*/  SEL R5, R9, R5, !P0 ;  /* 0x0000000509057207 */ /* 0x000fe40004000000 */
[----:B------:R-:W-:Y:S02]  /*2360*/  SEL R21, R8, R21, !P1 ;  /* 0x0000001508157207 */ /* 0x000fe40004800000 */
[----:B------:R-:W-:Y:S01]  /*2370*/  SEL R22, R10, R22, !P1 ;  /* 0x000000160a167207 */ /* 0x000fe20004800000 */
[----:B---3--:R-:W-:-:S04]  /*2380*/  IMAD.HI.U32 R19, R20, R2, RZ ;  /* 0x0000000214137227 */ /* 0x008fc800078e00ff */
        /* <DEDUP_REMOVED lines=10> */
[----:B------:R-:W-:-:S04]  /*2430*/  @!P0 IMAD.HI.U32 R7, R22, R2, RZ ;  /* 0x0000000216078227 */ /* 0x000fc800078e00ff */
[----:B------:R-:W-:Y:S01]  /*2440*/  IMAD.MOV R2, RZ, RZ, -R6 ;  /* 0x000000ffff027224 */ /* 0x000fe200078e0a06 */
[----:B------:R-:W-:Y:S02]  /*2450*/  @!P0 SHF.R.U32.HI R3, RZ, R3, R7 ;  /* 0x00000003ff038219 */ /* 0x000fe40000011607 */
[----:B------:R-:W-:Y:S01]  /*2460*/  IADD3 R7, PT, PT, -R5, RZ, RZ ;  /* 0x000000ff05077210 */ /* 0x000fe20007ffe1ff */
[----:B------:R-:W-:Y:S01]  /*2470*/  IMAD R2, R34, R2, R5 ;  /* 0x0000000222027224 */ /* 0x000fe200078e0205 */
        /* <DEDUP_REMOVED lines=10> */
.L_x_41:
[----:B------:R-:W1:Y:S02]  /*2520*/  LDCU UR8, c[0x0][0xb30] ;  /* 0x00016600ff0877ac */ /* 0x000e640008000800 */
[----:B-1----:R-:W-:-:S09]  /*2530*/  UISETP.NE.AND UP0, UPT, UR8, 0x1, UPT ;  /* 0x000000010800788c */ /* 0x002fd2000bf05270 */
[----:B------:R-:W-:Y:S05]  /*2540*/  BRA.U UP0, `(.L_x_42) ;  /* 0x0000000100407547 */ /* 0x000fea000b800000 */
[----:B------:R-:W1:Y:S08]  /*2550*/  LDC.64 R4, c[0x0][0xb10] ;  /* 0x0002c400ff047b82 */ /* 0x000e700000000a00 */
[----:B------:R-:W2:Y:S08]  /*2560*/  LDC.64 R2, c[0x0][0xb18] ;  /* 0x0002c600ff027b82 */ /* 0x000eb00000000a00 */
[----:B------:R-:W4:Y:S08]  /*2570*/  LDC R6, c[0x0][0xb20] ;  /* 0x0002c800ff067b82 */ /* 0x000f300000000800 */
[----:B------:R-:W3:Y:S01]  /*2580*/  LDC R7, c[0x0][0xb0c] ;  /* 0x0002c300ff077b82 */ /* 0x000ee20000000800 */
[----:B-1----:R-:W-:-:S05]  /*2590*/  IMAD.HI.U32 R4, R10, R4, RZ ;  /* 0x000000040a047227 */ /* 0x002fca00078e00ff */
[----:B------:R-:W-:Y:S01]  /*25a0*/  SHF.R.U32.HI R4, RZ, R5, R4 ;  /* 0x00000005ff047219 */ /* 0x000fe20000011604 */
[----:B--2---:R-:W-:Y:S01]  /*25b0*/  IMAD.HI.U32 R3, R9, R3, RZ ;  /* 0x0000000309037227 */ /* 0x004fe200078e00ff */
[----:B------:R-:W-:-:S04]  /*25c0*/  ISETP.NE.AND P0, PT, R2, 0x1, PT ;  /* 0x000000010200780c */ /* 0x000fc80003f05270 */
[----:B----4-:R-:W-:-:S04]  /*25d0*/  SHF.R.U32.HI R3, RZ, R6, R3 ;  /* 0x00000006ff037219 */ /* 0x010fc80000011603 */
[----:B------:R-:W-:Y:S02]  /*25e0*/  SEL R3, R9, R3, !P0 ;  /* 0x0000000309037207 */ /* 0x000fe40004000000 */
[----:B---3--:R-:W-:-:S04]  /*25f0*/  ISETP.NE.AND P1, PT, R7, 0x1, PT ;  /* 0x000000010700780c */ /* 0x008fc80003f25270 */
[----:B------:R-:W-:-:S05]  /*2600*/  SEL R4, R10, R4, !P1 ;  /* 0x000000040a047207 */ /* 0x000fca0004800000 */
[----:B------:R-:W-:Y:S02]  /*2610*/  IMAD.IADD R5, R3, 0x1, -R4 ;  /* 0x0000000103057824 */ /* 0x000fe400078e0a04 */
[----:B------:R-:W-:Y:S02]  /*2620*/  IMAD.IADD R3, R4, 0x1, -R3 ;  /* 0x0000000104037824 */ /* 0x000fe400078e0a03 */
[----:B------:R-:W-:Y:S02]  /*2630*/  IMAD R10, R5, R7, R10 ;  /* 0x00000007050a7224 */ /* 0x000fe400078e020a */
[----:B------:R-:W-:-:S07]  /*2640*/  IMAD R9, R3, R2, R9 ;  /* 0x0000000203097224 */ /* 0x000fce00078e0209 */
.L_x_42:
[----:B------:R-:W-:Y:S01]  /*2650*/  VIADD R14, R14, 0x1 ;  /* 0x000000010e0e7836 */ /* 0x000fe20000000000 */
[----:B------:R-:W-:Y:S01]  /*2660*/  UPLOP3.LUT UP5, UPT, UPT, UPT, UPT, 0x80, 0x8 ;  /* 0x000000000008789c */ /* 0x000fe20003faf070 */
[----:B------:R-:W-:Y:S02]  /*2670*/  IMAD.IADD R23, R10, 0x1, R55 ;  /* 0x000000010a177824 */ /* 0x000fe400078e0237 */
[----:B------:R-:W-:Y:S01]  /*2680*/  IMAD.IADD R22, R9, 0x1, R54 ;  /* 0x0000000109167824 */ /* 0x000fe200078e0236 */
[----:B------:R-:W-:-:S04]  /*2690*/  ISETP.NE.AND P0, PT, R14, 0x2, PT ;  /* 0x000000020e00780c */ /* 0x000fc80003f05270 */
[----:B------:R-:W-:Y:S02]  /*26a0*/  SEL R2, RZ, 0x1, P0 ;  /* 0x00000001ff027807 */ /* 0x000fe40000000000 */
[----:B------:R-:W-:Y:S02]  /*26b0*/  SEL R14, R14, RZ, P0 ;  /* 0x000000ff0e0e7207 */ /* 0x000fe40000000000 */
[----:B------:R-:W-:Y:S01]  /*26c0*/  LOP3.LUT R13, R13, R2, RZ, 0x3c, !PT ;  /* 0x000000020d0d7212 */ /* 0x000fe200078e3cff */
[----:B------:R-:W-:Y:S06]  /*26d0*/  @P2 BRA `(.L_x_43) ;  /* 0xfffffff000602947 */ /* 0x000fec000383ffff */
[----:B------:R-:W-:Y:S01]  /*26e0*/  UIADD3 UR6, UPT, UPT, UR6, 0x68, URZ ;  /* 0x0000006806067890 */ /* 0x000fe2000fffe0ff */
[----:B------:R-:W-:-:S03]  /*26f0*/  SHF.L.U32 R2, R15, 0x1f, RZ ;  /* 0x0000001f0f027819 */ /* 0x000fc600000006ff */
[----:B------:R-:W-:-:S09]  /*2700*/  ULEA UR4, UR23, UR6, 0x3 ;  /* 0x0000000617047291 */ /* 0x000fd2000f8e18ff */
[----:B------:R-:W1:Y:S02]  /*2710*/  SYNCS.PHASECHK.TRANS64.TRYWAIT P0, [UR4], R2 ;  /* 0x00000002ff0075a7 */ /* 0x000e640008001104 */
[----:B-1----:R-:W-:Y:S05]  /*2720*/  @!P0 BRA `(.L_x_44) ;  /* 0x0000006800c08947 */ /* 0x002fea0003800000 */
.L_x_149:
[----:B------:R-:W-:-:S04]  /*2730*/  UIADD3 UR5, UPT, UPT, UR23, 0x1, URZ ;  /* 0x0000000117057890 */ /* 0x000fc8000fffe0ff */
[----:B------:R-:W-:-:S04]  /*2740*/  UISETP.NE.AND UP0, UPT, UR5, 0xd, UPT ;  /* 0x0000000d0500788c */ /* 0x000fc8000bf05270 */
[----:B------:R-:W-:Y:S02]  /*2750*/  USEL UR7, URZ, 0x1, UP0 ;  /* 0x00000001ff077887 */ /* 0x000fe40008000000 */
[----:B------:R-:W-:-:S04]  /*2760*/  USEL UR5, UR5, URZ, UP0 ;  /* 0x000000ff05057287 */ /* 0x000fc80008000000 */
[----:B------:R-:W-:Y:S01]  /*2770*/  ULEA UR4, UR5, UR6, 0x3 ;  /* 0x0000000605047291 */ /* 0x000fe2000f8e18ff */
[----:B-1----:R-:W-:-:S04]  /*2780*/  LOP3.LUT R2, R15, UR7, RZ, 0x3c, !PT ;  /* 0x000000070f027c12 */ /* 0x002fc8000f8e3cff */
[----:B------:R-:W-:-:S04]  /*2790*/  SHF.L.U32 R3, R2, 0x1f, RZ ;  /* 0x0000001f02037819 */ /* 0x000fc800000006ff */
[----:B------:R-:W1:Y:S02]  /*27a0*/  SYNCS.PHASECHK.TRANS64.TRYWAIT P0, [UR4], R3 ;  /* 0x00000003ff0075a7 */ /* 0x000e640008001104 */
[----:B-1----:R-:W-:Y:S05]  /*27b0*/  @!P0 BRA `(.L_x_45) ;  /* 0x0000006800b48947 */ /* 0x002fea0003800000 */
.L_x_151:
[----:B------:R-:W-:-:S04]  /*27c0*/  UIADD3 UR5, UPT, UPT, UR5, 0x1, URZ ;  /* 0x0000000105057890 */ /* 0x000fc8000fffe0ff */
[----:B------:R-:W-:-:S04]  /*27d0*/  UISETP.NE.AND UP0, UPT, UR5, 0xd, UPT ;  /* 0x0000000d0500788c */ /* 0x000fc8000bf05270 */
[----:B------:R-:W-:Y:S02]  /*27e0*/  USEL UR7, URZ, 0x1, UP0 ;  /* 0x00000001ff077887 */ /* 0x000fe40008000000 */
[----:B------:R-:W-:-:S04]  /*27f0*/  USEL UR5, UR5, URZ, UP0 ;  /* 0x000000ff05057287 */ /* 0x000fc80008000000 */
[----:B------:R-:W-:Y:S01]  /*2800*/  ULEA UR4, UR5, UR6, 0x3 ;  /* 0x0000000605047291 */ /* 0x000fe2000f8e18ff */
[----:B------:R-:W-:-:S04]  /*2810*/  LOP3.LUT R2, R2, UR7, RZ, 0x3c, !PT ;  /* 0x0000000702027c12 */ /* 0x000fc8000f8e3cff */
[----:B-1----:R-:W-:-:S04]  /*2820*/  SHF.L.U32 R3, R2, 0x1f, RZ ;  /* 0x0000001f02037819 */ /* 0x002fc800000006ff */
[----:B------:R-:W1:Y:S02]  /*2830*/  SYNCS.PHASECHK.TRANS64.TRYWAIT P0, [UR4], R3 ;  /* 0x00000003ff0075a7 */ /* 0x000e640008001104 */
[----:B-1----:R-:W-:Y:S05]  /*2840*/  @!P0 BRA `(.L_x_46) ;  /* 0x0000006800a88947 */ /* 0x002fea0003800000 */
.L_x_153:
        /* <DEDUP_REMOVED lines=9> */
.L_x_155:
        /* <DEDUP_REMOVED lines=9> */
.L_x_157:
        /* <DEDUP_REMOVED lines=9> */
.L_x_159:
        /* <DEDUP_REMOVED lines=9> */
.L_x_161:
        /* <DEDUP_REMOVED lines=9> */
.L_x_163:
        /* <DEDUP_REMOVED lines=9> */
.L_x_165:
        /* <DEDUP_REMOVED lines=9> */
.L_x_167:
        /* <DEDUP_REMOVED lines=9> */
.L_x_169:
        /* <DEDUP_REMOVED lines=9> */
.L_x_171:
[----:B------:R-:W-:-:S04]  /*2d60*/  UIADD3 UR5, UPT, UPT, UR5, 0x1, URZ ;  /* 0x0000000105057890 */ /* 0x000fc8000fffe0ff */
[----:B------:R-:W-:-:S04]  /*2d70*/  UISETP.NE.AND UP0, UPT, UR5, 0xd, UPT ;  /* 0x0000000d0500788c */ /* 0x000fc8000bf05270 */
[----:B------:R-:W-:Y:S02]  /*2d80*/  USEL UR4, URZ, 0x1, UP0 ;  /* 0x00000001ff047887 */ /* 0x000fe40008000000 */
[----:B------:R-:W-:-:S04]  /*2d90*/  USEL UR5, UR5, URZ, UP0 ;  /* 0x000000ff05057287 */ /* 0x000fc80008000000 */
[----:B------:R-:W-:Y:S01]  /*2da0*/  ULEA UR5, UR5, UR6, 0x3 ;  /* 0x0000000605057291 */ /* 0x000fe2000f8e18ff */
[----:B------:R-:W-:-:S04]  /*2db0*/  LOP3.LUT R2, R2, UR4, RZ, 0x3c, !PT ;  /* 0x0000000402027c12 */ /* 0x000fc8000f8e3cff */
[----:B------:R-:W-:Y:S01]  /*2dc0*/  SHF.L.U32 R2, R2, 0x1f, RZ ;  /* 0x0000001f02027819 */ /* 0x000fe200000006ff */
[----:B-1-3--:R-:W-:-:S07]  /*2dd0*/  IMAD.U32 R0, RZ, RZ, UR5 ;  /* 0x00000005ff007e24 */ /* 0x00afce000f8e00ff */
.L_x_56:
[----:B-1----:R1:W2:Y:S02]  /*2de0*/  SYNCS.PHASECHK.TRANS64.TRYWAIT P0, [R0+URZ], R2 ;  /* 0x00000002000075a7 */ /* 0x0022a400080011ff */
[----:B--2---:R-:W-:Y:S05]  /*2df0*/  @!P0 NANOSLEEP.SYNCS 0x989680 ;  /* 0x009896800000895d */ /* 0x004fea0003900000 */
[----:B------:R-:W2:Y:S02]  /*2e00*/  @!P0 SYNCS.PHASECHK.TRANS64 P0, [R0+URZ], R2 ;  /* 0x00000002000085a7 */ /* 0x000ea400080010ff */
[----:B--2---:R-:W-:Y:S05]  /*2e10*/  @P0 EXIT ;  /* 0x000000000000094d */ /* 0x004fea0003800000 */
[----:B------:R-:W-:Y:S05]  /*2e20*/  BRA `(.L_x_56) ;  /* 0xfffffffc00ec7947 */ /* 0x000fea000383ffff */
.L_x_23:
[----:B------:R-:W-:-:S04]  /*2e30*/  UISETP.NE.AND UP1, UPT, UR37, URZ, UPT ;  /* 0x000000ff2500728c */ /* 0x000fc8000bf25270 */
[----:B------:R-:W-:-:S09]  /*2e40*/  UISETP.NE.OR UP1, UPT, UR10, 0x1, UP1 ;  /* 0x000000010a00788c */ /* 0x000fd20008f25670 */
[----:B------:R-:W-:Y:S05]  /*2e50*/  BRA.U UP1, `(.L_x_57) ;  /* 0x00000005014c7547 */ /* 0x000fea000b800000 */
[----:B------:R-:W-:Y:S01]  /*2e60*/  HFMA2 R11, -RZ, RZ, 0, 0 ;  /* 0x00000000ff0b7431 */ /* 0x000fe200000001ff */
[----:B------:R-:W-:Y:S01]  /*2e70*/  ISETP.GE.U32.AND P2, PT, R10, 0x2, PT ;  /* 0x000000020a00780c */ /* 0x000fe20003f46070 */
[----:B------:R-:W-:Y:S01]  /*2e80*/  IMAD.MOV.U32 R12, RZ, RZ, 0x1 ;  /* 0x00000001ff0c7424 */ /* 0x000fe200078e00ff */
[----:B------:R-:W-:Y:S01]  /*2e90*/  CS2R R8, SRZ ;  /* 0x0000000000087805 */ /* 0x000fe2000001ff00 */
[----:B------:R-:W-:Y:S01]  /*2ea0*/  IMAD.MOV.U32 R3, RZ, RZ, RZ ;  /* 0x000000ffff037224 */ /* 0x000fe200078e00ff */
[----:B------:R-:W-:Y:S01]  /*2eb0*/  UMOV UR4, 0x400 ;  /* 0x0000040000047882 */ /* 0x000fe20000000000 */
[----:B------:R-:W-:Y:S01]  /*2ec0*/  UMOV UR6, URZ ;  /* 0x000000ff00067c82 */ /* 0x000fe20008000000 */
[----:B------:R-:W-:-:S12]  /*2ed0*/  ULEA UR37, UR37, UR4, 0x18 ;  /* 0x0000000425257291 */ /* 0x000fd8000f8ec0ff */
.L_x_61:
[----:B------:R-:W-:Y:S02]  /*2ee0*/  LEA R0, R3, UR37, 0x3 ;  /* 0x0000002503007c11 */ /* 0x000fe4000f8e18ff */
[----:B------:R-:W-:-:S03]  /*2ef0*/  SHF.L.U32 R4, R8, 0x1f, RZ ;  /* 0x0000001f08047819 */ /* 0x000fc600000006ff */
[----:B------:R-:W-:Y:S01]  /*2f00*/  VIADD R5, R0, 0x190 ;  /* 0x0000019000057836 */ /* 0x000fe20000000000 */
[----:B------:R-:W1:Y:S02]  /*2f10*/  SYNCS.PHASECHK.TRANS64.TRYWAIT P0, [R0+URZ+0x180], R4 ;  /* 0x00018004000075a7 */ /* 0x000e6400080011ff */
[----:B-1----:R-:W-:Y:S05]  /*2f20*/  @!P0 BRA `(.L_x_58) ;  /* 0x0000006400e08947 */ /* 0x002fea0003800000 */
.L_x_172:
[----:B------:R-:W-:Y:S01]  /*2f30*/  ULEA UR5, UR6, UR37, 0x3 ;  /* 0x0000002506057291 */ /* 0x000fe2000f8e18ff */
[----:B-1----:R-:W-:Y:S01]  /*2f40*/  PRMT R0, RZ, 0x654, R5 ;  /* 0x00000654ff007816 */ /* 0x002fe20000000005 */
[----:B------:R-:W-:Y:S01]  /*2f50*/  @!P2 IMAD.MOV.U32 R4, RZ, RZ, 0x10 ;  /* 0x00000010ff04a424 */ /* 0x000fe200078e00ff */
[----:B------:R-:W-:Y:S01]  /*2f60*/  SHF.L.U32 R5, R12, 0x1f, RZ ;  /* 0x0000001f0c057819 */ /* 0x000fe200000006ff */
[----:B------:R-:W-:Y:S01]  /*2f70*/  UIADD3 UR4, UPT, UPT, UR5, 0x120, URZ ;  /* 0x0000012005047890 */ /* 0x000fe2000fffe0ff */
[----:B------:R1:W-:Y:S05]  /*2f80*/  SYNCS.ARRIVE.TRANS64.RED.A1T0 RZ, [R0+URZ], RZ ;  /* 0x000000ff00ff79a7 */ /* 0x0003ea00081004ff */
[----:B------:R-:W-:Y:S01]  /*2f90*/  IMAD.U32 R6, RZ, RZ, UR4 ;  /* 0x00000004ff067e24 */ /* 0x000fe2000f8e00ff */
[----:B------:R-:W2:Y:S04]  /*2fa0*/  SYNCS.PHASECHK.TRANS64.TRYWAIT P0, [UR5+0x130], R5 ;  /* 0x00013005ff0075a7 */ /* 0x000ea80008001105 */
[----:B------:R-:W-:Y:S01]  /*2fb0*/  PRMT R6, R10, 0x654, R6 ;  /* 0x000006540a067816 */ /* 0x000fe20000000006 */
[----:B-12---:R-:W-:Y:S06]  /*2fc0*/  @!P0 BRA `(.L_x_59) ;  /* 0x0000006400cc8947 */ /* 0x006fec0003800000 */
.L_x_174:
[----:B------:R-:W-:Y:S01]  /*2fd0*/  ULEA UR4, UR6, UR37, 0x4 ;  /* 0x0000002506047291 */ /* 0x000fe2000f8e20ff */
[----:B------:R-:W-:Y:S01]  /*2fe0*/  SEL R2, R6, R2, !P2 ;  /* 0x0000000206027207 */ /* 0x000fe20005000000 */
[----:B------:R-:W-:Y:S01]  /*2ff0*/  UIADD3 UR5, UPT, UPT, UR5, 0x120, URZ ;  /* 0x0000012005057890 */ /* 0x000fe2000fffe0ff */
[----:B-1----:R-:W-:Y:S01]  /*3000*/  LEA R0, R11, UR37, 0x3 ;  /* 0x000000250b007c11 */ /* 0x002fe2000f8e18ff */
[----:B------:R-:W-:Y:S01]  /*3010*/  UIADD3 UR4, UPT, UPT, UR4, 0x1b0, URZ ;  /* 0x000001b004047890 */ /* 0x000fe2000fffe0ff */
[----:B------:R1:W-:Y:S01]  /*3020*/  @!P2 SYNCS.ARRIVE.TRANS64.RED RZ, [R2+URZ], R4 ;  /* 0x0000000402ffa9a7 */ /* 0x0003e200080004ff */
[----:B------:R-:W-:Y:S01]  /*3030*/  UIADD3 UR6, UPT, UPT, UR6, 0x1, URZ ;  /* 0x0000000106067890 */ /* 0x000fe2000fffe0ff */
[----:B------:R-:W-:-:S03]  /*3040*/  VIADD R3, R3, 0x1 ;  /* 0x0000000103037836 */ /* 0x000fc60000000000 */
[----:B------:R-:W-:Y:S02]  /*3050*/  UISETP.NE.AND UP0, UPT, UR6, 0x2, UPT ;  /* 0x000000020600788c */ /* 0x000fe4000bf05270 */
[----:B------:R-:W-:Y:S01]  /*3060*/  ISETP.NE.AND P0, PT, R3, 0x2, PT ;  /* 0x000000020300780c */ /* 0x000fe20003f05270 */
[----:B------:R-:W-:Y:S06]  /*3070*/  UGETNEXTWORKID.BROADCAST [UR4], [UR5] ;  /* 0x00000000040073ca */ /* 0x000fec0008000100 */
[----:B------:R-:W-:Y:S02]  /*3080*/  USEL UR4, URZ, 0x1, UP0 ;  /* 0x00000001ff047887 */ /* 0x000fe40008000000 */
[----:B------:R-:W-:-:S04]  /*3090*/  USEL UR6, UR6, URZ, UP0 ;  /* 0x000000ff06067287 */ /* 0x000fc80008000000 */
[----:B------:R-:W-:Y:S02]  /*30a0*/  LOP3.LUT R12, R12, UR4, RZ, 0x3c, !PT ;  /* 0x000000040c0c7c12 */ /* 0x000fe4000f8e3cff */
[----:B-1----:R-:W-:-:S04]  /*30b0*/  SHF.L.U32 R4, R9, 0x1f, RZ ;  /* 0x0000001f09047819 */ /* 0x002fc800000006ff */
[----:B------:R-:W1:Y:S02]  /*30c0*/  SYNCS.PHASECHK.TRANS64.TRYWAIT P1, [R0+URZ+0x120], R4 ;  /* 0x00012004000075a7 */ /* 0x000e6400080211ff */
[----:B-1----:R-:W-:Y:S05]  /*30d0*/  @!P1 BRA `(.L_x_60) ;  /* 0x0000006400a09947 */ /* 0x002fea0003800000 */
.L_x_175:
[----:B-1----:R-:W-:Y:S01]  /*30e0*/  LEA R4, R11, UR37, 0x4 ;  /* 0x000000250b047c11 */ /* 0x002fe2000f8e20ff */
[----:B------:R-:W-:Y:S01]  /*30f0*/  VIADD R0, R0, 0x130 ;  /* 0x0000013000007836 */ /* 0x000fe20000000000 */
[----:B------:R-:W-:Y:S01]  /*3100*/  SEL R3, R3, RZ, P0 ;  /* 0x000000ff03037207 */ /* 0x000fe20000000000 */
[----:B------:R-:W-:-:S03]  /*3110*/  VIADD R11, R11, 0x1 ;  /* 0x000000010b0b7836 */ /* 0x000fc60000000000 */
[----:B------:R-:W1:Y:S01]  /*3120*/  LDS.128 R4, [R4+0x1b0] ;  /* 0x0001b00004047984 */ /* 0x000e620000000c00 */
[----:B------:R-:W-:Y:S02]  /*3130*/  PRMT R0, RZ, 0x654, R0 ;  /* 0x00000654ff007816 */ /* 0x000fe40000000000 */
[C---:B------:R-:W-:Y:S01]  /*3140*/  ISETP.NE.AND P1, PT, R11.reuse, 0x2, PT ;  /* 0x000000020b00780c */ /* 0x040fe20003f25270 */
[----:B------:R-:W-:Y:S01]  /*3150*/  @!PT LDS RZ, [RZ] ;  /* 0x00000000fffff984 */ /* 0x000fe20000000800 */
[----:B------:R-:W-:Y:S01]  /*3160*/  @!PT LDS RZ, [RZ] ;  /* 0x00000000fffff984 */ /* 0x000fe20000000800 */
[----:B------:R-:W-:Y:S01]  /*3170*/  @!PT LDS RZ, [RZ] ;  /* 0x00000000fffff984 */ /* 0x000fe20000000800 */
[----:B------:R-:W-:Y:S01]  /*3180*/  @!PT LDS RZ, [RZ] ;  /* 0x00000000fffff984 */ /* 0x000fe20000000800 */
[----:B------:R2:W-:Y:S06]  /*3190*/  MEMBAR.ALL.CTA ;  /* 0x0000000000007992 */ /* 0x0005ec0000008000 */
[----:B--2---:R-:W2:Y:S01]  /*31a0*/  FENCE.VIEW.ASYNC.S ;  /* 0x00000000000073c6 */ /* 0x004ea20000000000 */
[----:B------:R-:W-:Y:S01]  /*31b0*/  SEL R11, R11, RZ, P1 ;  /* 0x000000ff0b0b7207 */ /* 0x000fe20000800000 */
[----:B--2---:R2:W-:Y:S01]  /*31c0*/  SYNCS.ARRIVE.TRANS64.RED.A1T0 RZ, [R0+URZ], RZ ;  /* 0x000000ff00ff79a7 */ /* 0x0045e200081004ff */
[----:B-1----:R-:W-:-:S02]  /*31d0*/  LOP3.LUT P3, RZ, R6, 0x1, RZ, 0xc0, !PT ;  /* 0x0000000106ff7812 */ /* 0x002fc4000786c0ff */
[----:B------:R-:W-:-:S04]  /*31e0*/  SEL R4, RZ, 0x1, P1 ;  /* 0x00000001ff047807 */ /* 0x000fc80000800000 */
[----:B------:R-:W-:Y:S02]  /*31f0*/  LOP3.LUT R9, R9, R4, RZ, 0x3c, !PT ;  /* 0x0000000409097212 */ /* 0x000fe400078e3cff */
[----:B--2---:R-:W-:-:S04]  /*3200*/  SEL R0, RZ, 0x1, P0 ;  /* 0x00000001ff007807 */ /* 0x004fc80000000000 */
[----:B------:R-:W-:Y:S01]  /*3210*/  LOP3.LUT R8, R8, R0, RZ, 0x3c, !PT ;  /* 0x0000000008087212 */ /* 0x000fe200078e3cff */
[----:B------:R-:W-:Y:S06]  /*3220*/  @P3 BRA `(.L_x_61) ;  /* 0xfffffffc002c3947 */ /* 0x000fec000383ffff */
[----:B------:R-:W-:Y:S01]  /*3230*/  ULEA UR5, UR6, UR37, 0x3 ;  /* 0x0000002506057291 */ /* 0x000fe2000f8e18ff */
[----:B------:R-:W-:-:S08]  /*3240*/  SHF.L.U32 R2, R12, 0x1f, RZ ;  /* 0x0000001f0c027819 */ /* 0x000fd000000006ff */
[----:B------:R-:W1:Y:S02]  /*3250*/  SYNCS.PHASECHK.TRANS64 P0, [UR5+0x130], R2 ;  /* 0x00013002ff0075a7 */ /* 0x000e640008001005 */
[----:B-1----:R-:W-:Y:S05]  /*3260*/  @P0 BRA `(.L_x_62) ;  /* 0x0000000000080947 */ /* 0x002fea0003800000 */
[----:B------:R-:W1:Y:S02]  /*3270*/  SYNCS.PHASECHK.TRANS64.TRYWAIT P0, [UR5+0x130], R2 ;  /* 0x00013002ff0075a7 */ /* 0x000e640008001105 */
[----:B-1----:R-:W-:Y:S05]  /*3280*/  @!P0 BRA `(.L_x_63) ;  /* 0x0000006400488947 */ /* 0x002fea0003800000 */
.L_x_62:
[----:B------:R-:W-:-:S04]  /*3290*/  UIADD3 UR4, UPT, UPT, UR6, 0x1, URZ ;  /* 0x0000000106047890 */ /* 0x000fc8000fffe0ff */
[----:B------:R-:W-:-:S04]  /*32a0*/  UISETP.NE.AND UP0, UPT, UR4, 0x2, UPT ;  /* 0x000000020400788c */ /* 0x000fc8000bf05270 */
[----:B------:R-:W-:Y:S02]  /*32b0*/  USEL UR7, URZ, 0x1, UP0 ;  /* 0x00000001ff077887 */ /* 0x000fe40008000000 */
[----:B------:R-:W-:-:S04]  /*32c0*/  USEL UR4, UR4, URZ, UP0 ;  /* 0x000000ff04047287 */ /* 0x000fc80008000000 */
[----:B------:R-:W-:Y:S01]  /*32d0*/  ULEA UR4, UR4, UR37, 0x3 ;  /* 0x0000002504047291 */ /* 0x000fe2000f8e18ff */
[----:B-1----:R-:W-:-:S04]  /*32e0*/  LOP3.LUT R2, R12, UR7, RZ, 0x3c, !PT ;  /* 0x000000070c027c12 */ /* 0x002fc8000f8e3cff */
[----:B------:R-:W-:-:S04]  /*32f0*/  SHF.L.U32 R0, R2, 0x1f, RZ ;  /* 0x0000001f02007819 */ /* 0x000fc800000006ff */
[----:B------:R-:W1:Y:S02]  /*3300*/  SYNCS.PHASECHK.TRANS64 P0, [UR4+0x130], R0 ;  /* 0x00013000ff0075a7 */ /* 0x000e640008001004 */
[----:B-1----:R-:W-:Y:S05]  /*3310*/  @P0 EXIT ;  /* 0x000000000000094d */ /* 0x002fea0003800000 */
[----:B------:R-:W-:Y:S02]  /*3320*/  SHF.L.U32 R2, R2, 0x1f, RZ ;  /* 0x0000001f02027819 */ /* 0x000fe400000006ff */
[----:B------:R-:W-:-:S07]  /*3330*/  MOV R0, UR4 ;  /* 0x0000000400007c02 */ /* 0x000fce0008000f00 */
.L_x_64:
[----:B-1----:R1:W2:Y:S02]  /*3340*/  SYNCS.PHASECHK.TRANS64.TRYWAIT P0, [R0+URZ+0x130], R2 ;  /* 0x00013002000075a7 */ /* 0x0022a400080011ff */
[----:B--2---:R-:W-:Y:S05]  /*3350*/  @!P0 NANOSLEEP.SYNCS 0x989680 ;  /* 0x009896800000895d */ /* 0x004fea0003900000 */
[----:B------:R-:W2:Y:S02]  /*3360*/  @!P0 SYNCS.PHASECHK.TRANS64 P0, [R0+URZ+0x130], R2 ;  /* 0x00013002000085a7 */ /* 0x000ea400080010ff */
[----:B--2---:R-:W-:Y:S05]  /*3370*/  @P0 EXIT ;  /* 0x000000000000094d */ /* 0x004fea0003800000 */
[----:B------:R-:W-:Y:S05]  /*3380*/  BRA `(.L_x_64) ;  /* 0xfffffffc00ec7947 */ /* 0x000fea000383ffff */
.L_x_57:
[----:B------:R-:W-:Y:S05]  /*3390*/  BRA.U UP4, `(.L_x_65) ;  /* 0x0000001104d87547 */ /* 0x000fea000b800000 */
[----:B------:R-:W-:Y:S01]  /*33a0*/  UMOV UR6, 0x40 ;  /* 0x0000004000067882 */ /* 0x000fe20000000000 */
[----:B------:R-:W-:Y:S01]  /*33b0*/  NOP ;  /* 0x0000000000007918 */ /* 0x000fe20000000000 */
[----:B------:R-:W-:Y:S01]  /*33c0*/  ULEA UR6, UR37, UR6, 0x18 ;  /* 0x0000000625067291 */ /* 0x000fe2000f8ec0ff */
[----:B------:R-:W-:Y:S02]  /*33d0*/  UMOV UR7, 0x400 ;  /* 0x0000040000077882 */ /* 0x000fe40000000000 */
[----:B------:R-:W-:-:S06]  /*33e0*/  ULEA UR37, UR37, UR7, 0x18 ;  /* 0x0000000725257291 */ /* 0x000fcc000f8ec0ff */
[----:B------:R-:W1:Y:S02]  /*33f0*/  LDS.U8 R2, [UR6+0x1c] ;  /* 0x00001c06ff027984 */ /* 0x000e640008000000 */
[----:B-1----:R-:W-:-:S13]  /*3400*/  ISETP.NE.AND P0, PT, R2, RZ, PT ;  /* 0x000000ff0200720c */ /* 0x002fda0003f05270 */
[----:B------:R-:W-:Y:S05]  /*3410*/  @P0 BRA `(.L_x_66) ;  /* 0x0000000400080947 */ /* 0x000fea0003800000 */
[----:B------:R-:W-:Y:S02]  /*3420*/  UISETP.NE.U32.AND UP0, UPT, UR5, 0x1, UPT ;  /* 0x000000010500788c */ /* 0x000fe4000bf05070 */
[----:B------:R-:W-:-:S07]  /*3430*/  UIADD3 UR8, UPT, UPT, UR6, 0x8, URZ ;  /* 0x0000000806087890 */ /* 0x000fce000fffe0ff */
[----:B------:R-:W-:Y:S05]  /*3440*/  BRA.U !UP0, `(.L_x_67) ;  /* 0x00000001089c7547 */ /* 0x000fea000b800000 */
[----:B------:R-:W-:Y:S01]  /*3450*/  ELECT P0, URZ, PT ;  /* 0x0000000000ff782f */ /* 0x000fe20003800000 */
[----:B------:R-:W-:-:S12]  /*3460*/  BSSY B0, `(.L_x_67) ;  /* 0x0000025000007945 */ /* 0x000fd80003800000 */
[----:B------:R-:W-:Y:S05]  /*3470*/  @!P0 BRA `(.L_x_68) ;  /* 0x00000000008c8947 */ /* 0x000fea0003800000 */
[----:B------:R-:W-:-:S05]  /*3480*/  UMOV UR7, 0x10 ;  /* 0x0000001000077882 */ /* 0x000fca0000000000 */
[----:B------:R-:W-:Y:S04]  /*3490*/  DEPBAR.LE SB1, 0x36 ;  /* 0x00009d800000791a */ /* 0x000fe80000000000 */
[----:B------:R-:W1:Y:S02]  /*34a0*/  UTCATOMSWS.2CTA.FIND_AND_SET.ALIGN UP1, UR7, UR7 ;  /* 0x00000007000775e3 */ /* 0x000e640008220800 */
[----:B-1----:R-:W-:Y:S01]  /*34b0*/  MOV R10, UR7 ;  /* 0x00000007000a7c02 */ /* 0x002fe20008000f00 */
[----:B------:R-:W-:Y:S06]  /*34c0*/  BRA.U UP1, `(.L_x_69) ;  /* 0x0000000101187547 */ /* 0x000fec000b800000 */
.L_x_70:
[----:B------:R-:W-:Y:S05]  /*34d0*/  NANOSLEEP 0x64 ;  /* 0x000000640000795d */ /* 0x000fea0003800000 */
[----:B------:R-:W-:-:S05]  /*34e0*/  UMOV UR7, 0x10 ;  /* 0x0000001000077882 */ /* 0x000fca0000000000 */
[----:B------:R-:W-:Y:S04]  /*34f0*/  DEPBAR.LE SB1, 0x36 ;  /* 0x00009d800000791a */ /* 0x000fe80000000000 */
[----:B------:R-:W1:Y:S02]  /*3500*/  UTCATOMSWS.2CTA.FIND_AND_SET.ALIGN UP1, UR7, UR7 ;  /* 0x00000007000775e3 */ /* 0x000e640008220800 */
[----:B-1----:R-:W-:Y:S01]  /*3510*/  MOV R10, UR7 ;  /* 0x00000007000a7c02 */ /* 0x002fe20008000f00 */
[----:B------:R-:W-:Y:S05]  /*3520*/  BRA.U !UP1, `(.L_x_70) ;  /* 0xfffffffd09e87547 */ /* 0x000fea000b83ffff */
.L_x_69:
[----:B------:R-:W1:Y:S01]  /*3530*/  LDS R5, [UR6+0x10] ;  /* 0x00001006ff057984 */ /* 0x000e620008000800 */
[----:B------:R-:W-:Y:S01]  /*3540*/  IMAD.U32 R3, RZ, RZ, UR37 ;  /* 0x00000025ff037e24 */ /* 0x000fe2000f8e00ff */
[----:B------:R-:W-:-:S03]  /*3550*/  MOV R2, UR4 ;  /* 0x0000000400027c02 */ /* 0x000fc60008000f00 */
[----:B------:R-:W-:Y:S01]  /*3560*/  VIADD R3, R3, 0x1d0 ;  /* 0x000001d003037836 */ /* 0x000fe20000000000 */
[----:B-1----:R-:W-:-:S04]  /*3570*/  SHF.L.U32 R5, R5, 0x1f, RZ ;  /* 0x0000001f05057819 */ /* 0x002fc800000006ff */
[----:B------:R-:W1:Y:S02]  /*3580*/  SYNCS.PHASECHK.TRANS64.TRYWAIT P0, [UR6+0x8], R5 ;  /* 0x00000805ff0075a7 */ /* 0x000e640008001106 */
[----:B-1----:R-:W-:Y:S05]  /*3590*/  @P0 BRA `(.L_x_71) ;  /* 0x0000000000080947 */ /* 0x002fea0003800000 */
[----:B------:R-:W1:Y:S02]  /*35a0*/  SYNCS.PHASECHK.TRANS64.TRYWAIT P0, [UR6+0x8], R5 ;  /* 0x00000805ff0075a7 */ /* 0x000e640008001106 */
[----:B-1----:R-:W-:Y:S05]  /*35b0*/  @!P0 BRA `(.L_x_72) ;  /* 0x0000006000948947 */ /* 0x002fea0003800000 */
.L_x_71:
[----:B-1----:R-:W-:Y:S01]  /*35c0*/  HFMA2 R4, -RZ, RZ, 0, 5.9604644775390625e-08 ;  /* 0x00000001ff047431 */ /* 0x002fe200000001ff */
[----:B------:R-:W-:Y:S01]  /*35d0*/  UPRMT UR7, UR4, 0x654, UR8 ;  /* 0x0000065404077896 */ /* 0x000fe20008000008 */
[----:B------:R-:W-:Y:S01]  /*35e0*/  IMAD.MOV.U32 R7, RZ, RZ, 0xffff ;  /* 0x0000ffffff077424 */ /* 0x000fe200078e00ff */
[----:B------:R-:W-:Y:S01]  /*35f0*/  PRMT R2, R2, 0x654, R3 ;  /* 0x0000065402027816 */ /* 0x000fe20000000003 */
[----:B------:R-:W-:Y:S02]  /*3600*/  IMAD.MOV.U32 R5, RZ, RZ, 0x4 ;  /* 0x00000004ff057424 */ /* 0x000fe400078e00ff */
[----:B------:R-:W-:Y:S01]  /*3610*/  IMAD.SHL.U32 R9, R10, 0x20, RZ ;  /* 0x000000200a097824 */ /* 0x000fe200078e00ff */
[----:B------:R-:W-:Y:S02]  /*3620*/  MOV R3, UR7 ;  /* 0x0000000700037c02 */ /* 0x000fe40008000f00 */
[-C--:B------:R-:W-:Y:S01]  /*3630*/  SHF.L.U32 R7, R7, R10.reuse, RZ ;  /* 0x0000000a07077219 */ /* 0x080fe200000006ff */
[----:B------:R1:W-:Y:S01]  /*3640*/  SYNCS.ARRIVE.TRANS64.RED RZ, [UR7], R5 ;  /* 0x00000005ffff79a7 */ /* 0x0003e20008000407 */
[----:B------:R-:W-:Y:S01]  /*3650*/  SHF.L.U32 R6, R4, R10, RZ ;  /* 0x0000000a04067219 */ /* 0x000fe200000006ff */
[----:B------:R1:W-:Y:S04]  /*3660*/  STS [UR37+0x1d0], R9 ;  /* 0x0001d009ff007988 */ /* 0x0003e80008000825 */
[----:B------:R1:W-:Y:S04]  /*3670*/  STAS [R2.64], R10 ;  /* 0x0000000a02007dbd */ /* 0x0003e8000c0008ff */
[----:B------:R1:W-:Y:S04]  /*3680*/  ATOMS.OR RZ, [UR6+0x14], R7 ;  /* 0x00001407ffff798c */ /* 0x0003e8000b000006 */
[----:B------:R1:W-:Y:S04]  /*3690*/  ATOMS.OR RZ, [UR6+0x18], R6 ;  /* 0x00001806ffff798c */ /* 0x0003e8000b000006 */
[----:B------:R1:W-:Y:S02]  /*36a0*/  ATOMS.XOR RZ, [UR6+0x10], R4 ;  /* 0x00001004ffff798c */ /* 0x0003e4000b800006 */
.L_x_68:
[----:B------:R-:W-:Y:S05]  /*36b0*/  BSYNC B0 ;  /* 0x0000000000007941 */ /* 0x000fea0003800000 */
.L_x_67:
[----:B------:R-:W-:Y:S05]  /*36c0*/  BRA.U UP0, `(.L_x_73) ;  /* 0x00000001006c7547 */ /* 0x000fea000b800000 */
[----:B------:R-:W-:-:S03]  /*36d0*/  UMOV UR7, 0xffffffff ;  /* 0xffffffff00077882 */ /* 0x000fc60000000000 */
[----:B------:R-:W-:Y:S05]  /*36e0*/  BRA.DIV UR7, `(.L_x_74) ;  /* 0x0000006207607947 */ /* 0x000fea000b800000 */
[----:B------:R-:W-:-:S13]  /*36f0*/  ELECT P6, URZ, PT ;  /* 0x0000000000ff782f */ /* 0x000fda00038c0000 */
.L_x_179:
[----:B------:R-:W-:Y:S05]  /*3700*/  @!P6 BRA `(.L_x_73) ;  /* 0x00000000005ce947 */ /* 0x000fea0003800000 */
[----:B-1----:R-:W1:Y:S02]  /*3710*/  LDS R3, [UR6+0x10] ;  /* 0x00001006ff037984 */ /* 0x002e640008000800 */
[----:B-1----:R-:W-:-:S04]  /*3720*/  SHF.L.U32 R3, R3, 0x1f, RZ ;  /* 0x0000001f03037819 */ /* 0x002fc800000006ff */
[----:B------:R-:W1:Y:S02]  /*3730*/  SYNCS.PHASECHK.TRANS64.TRYWAIT P0, [UR6+0x8], R3 ;  /* 0x00000803ff0075a7 */ /* 0x000e640008001106 */
[----:B-1----:R-:W-:Y:S05]  /*3740*/  @P0 BRA `(.L_x_75) ;  /* 0x0000000000080947 */ /* 0x002fea0003800000 */
[----:B------:R-:W1:Y:S02]  /*3750*/  SYNCS.PHASECHK.TRANS64.TRYWAIT P0, [UR6+0x8], R3 ;  /* 0x00000803ff0075a7 */ /* 0x000e640008001106 */
[----:B-1----:R-:W-:Y:S05]  /*3760*/  @!P0 BRA `(.L_x_76) ;  /* 0x0000006000608947 */ /* 0x002fea0003800000 */
.L_x_75:
[----:B------:R-:W2:Y:S01]  /*3770*/  LDS R5, [UR37+0x1d0] ;  /* 0x0001d025ff057984 */ /* 0x000ea20008000800 */
[----:B-1----:R-:W-:Y:S02]  /*3780*/  HFMA2 R2, -RZ, RZ, 0, 5.9604644775390625e-08 ;  /* 0x00000001ff027431 */ /* 0x002fe400000001ff */
[----:B------:R-:W-:Y:S01]  /*3790*/  IMAD.MOV.U32 R3, RZ, RZ, 0xffff ;  /* 0x0000ffffff037424 */ /* 0x000fe200078e00ff */
[----:B------:R-:W-:Y:S01]  /*37a0*/  UPRMT UR7, UR4, 0x654, UR8 ;  /* 0x0000065404077896 */ /* 0x000fe20008000008 */
[----:B--2---:R-:W-:-:S03]  /*37b0*/  IMAD.SHL.U32 R4, R5, 0x20, RZ ;  /* 0x0000002005047824 */ /* 0x004fc600078e00ff */
[-C--:B------:R-:W-:Y:S02]  /*37c0*/  SHF.L.U32 R3, R3, R5.reuse, RZ ;  /* 0x0000000503037219 */ /* 0x080fe400000006ff */
[----:B------:R-:W-:Y:S01]  /*37d0*/  SHF.L.U32 R5, R2, R5, RZ ;  /* 0x0000000502057219 */ /* 0x000fe200000006ff */
[----:B------:R2:W-:Y:S04]  /*37e0*/  STS [UR37+0x1d0], R4 ;  /* 0x0001d004ff007988 */ /* 0x0005e80008000825 */
[----:B------:R2:W-:Y:S04]  /*37f0*/  ATOMS.OR RZ, [UR6+0x14], R3 ;  /* 0x00001403ffff798c */ /* 0x0005e8000b000006 */
[----:B------:R2:W-:Y:S01]  /*3800*/  ATOMS.OR RZ, [UR6+0x18], R5 ;  /* 0x00001805ffff798c */ /* 0x0005e2000b000006 */
[----:B------:R-:W-:Y:S03]  /*3810*/  SYNCS.ARRIVE.TRANS64.RED.A1T0 RZ, [UR7], RZ ;  /* 0x000000ffffff79a7 */ /* 0x000fe60008100407 */
[----:B------:R2:W-:Y:S01]  /*3820*/  ATOMS.XOR RZ, [UR6+0x10], R2 ;  /* 0x00001002ffff798c */ /* 0x0005e2000b800006 */
[----:B------:R-:W-:Y:S05]  /*3830*/  BRA `(.L_x_73) ;  /* 0x0000000000107947 */ /* 0x000fea0003800000 */
.L_x_66:
[----:B------:R-:W-:-:S05]  /*3840*/  MOV R2, 0xffffffff ;  /* 0xffffffff00027802 */ /* 0x000fca0000000f00 */
[----:B------:R1:W-:Y:S02]  /*3850*/  STS [UR37+0x1d0], R2 ;  /* 0x0001d002ff007988 */ /* 0x0003e40008000825 */
[----:B-1----:R-:W-:Y:S02]  /*3860*/  MOV R2, 0x3880 ;  /* 0x0000388000027802 */ /* 0x002fe40000000f00 */
[----:B-----5:R-:W-:Y:S05]  /*3870*/  CALL.REL.NOINC `($__internal_1_$__cuda_sm10x_tcgen05_guardrail_trap_phase_invalid_during_alloc) ;  /* 0x0000006400f47944 */ /* 0x020fea0003c00000 */
.L_x_73:
[----:B------:R-:W-:Y:S05]  /*3880*/  WARPSYNC.ALL ;  /* 0x0000000000007948 */ /* 0x000fea0003800000 */
[----:B------:R-:W3:Y:S01]  /*3890*/  S2UR UR7, SR_CgaCtaId ;  /* 0x00000000000779c3 */ /* 0x000ee20000008800 */
[----:B------:R-:W-:Y:S01]  /*38a0*/  UMOV UR6, 0x400 ;  /* 0x0000040000067882 */ /* 0x000fe20000000000 */
[----:B------:R-:W-:-:S06]  /*38b0*/  NOP ;  /* 0x0000000000007918 */ /* 0x000fcc0000000000 */
[----:B------:R-:W-:Y:S06]  /*38c0*/  BAR.ARV 0x6, 0xa0 ;  /* 0x0182800000007b1d */ /* 0x000fec0000002000 */
[----:B------:R-:W4:Y:S01]  /*38d0*/  LDCU UR8, c[0x0][0x38c] ;  /* 0x00007180ff0877ac */ /* 0x000f220008000800 */
[----:B------:R-:W-:Y:S01]  /*38e0*/  LOP3.LUT R0, R0, 0xffff, RZ, 0xc0, !PT ;  /* 0x0000ffff00007812 */ /* 0x000fe200078ec0ff */
[----:B-1----:R-:W-:Y:S01]  /*38f0*/  IMAD.MOV.U32 R9, RZ, RZ, 0x1 ;  /* 0x00000001ff097424 */ /* 0x002fe200078e00ff */
[----:B------:R-:W-:Y:S01]  /*3900*/  LOP3.LUT R8, R8, 0xffff, RZ, 0xc0, !PT ;  /* 0x0000ffff08087812 */ /* 0x000fe200078ec0ff */
[----:B------:R-:W-:Y:S01]  /*3910*/  UMOV UR19, URZ ;  /* 0x000000ff00137c82 */ /* 0x000fe20008000000 */
[----:B------:R-:W-:Y:S01]  /*3920*/  R2UR UR11, R0 ;  /* 0x00000000000b72ca */ /* 0x000fe200000e0000 */
[----:B------:R-:W-:Y:S01]  /*3930*/  UMOV UR18, URZ ;  /* 0x000000ff00127c82 */ /* 0x000fe20008000000 */
[----:B------:R-:W-:Y:S01]  /*3940*/  R2UR UR12, R8 ;  /* 0x00000000080c72ca */ /* 0x000fe200000e0000 */
[----:B------:R-:W-:Y:S01]  /*3950*/  IMAD.MOV.U32 R8, RZ, RZ, RZ ;  /* 0x000000ffff087224 */ /* 0x000fe200078e00ff */
[----:B------:R-:W-:Y:S01]  /*3960*/  UMOV UR17, URZ ;  /* 0x000000ff00117c82 */ /* 0x000fe20008000000 */
[----:B---3--:R-:W-:-:S02]  /*3970*/  ULEA UR7, UR7, UR6, 0x18 ;  /* 0x0000000607077291 */ /* 0x008fc4000f8ec0ff */
[----:B------:R-:W-:Y:S02]  /*3980*/  UISETP.NE.AND UP2, UPT, UR5, URZ, UPT ;  /* 0x000000ff0500728c */ /* 0x000fe4000bf45270 */
[----:B------:R-:W-:Y:S02]  /*3990*/  UIADD3 UR13, UPT, UPT, UR7, 0x4300, URZ ;  /* 0x00004300070d7890 */ /* 0x000fe4000fffe0ff */
[----:B------:R-:W-:Y:S02]  /*39a0*/  UIADD3 UR14, UPT, UPT, UR7, 0x1e300, URZ ;  /* 0x0001e300070e7890 */ /* 0x000fe4000fffe0ff */
[----:B----4-:R-:W-:Y:S01]  /*39b0*/  UIADD3 UR8, UPT, UPT, UR8, 0x3f, URZ ;  /* 0x0000003f08087890 */ /* 0x010fe2000fffe0ff */
[----:B--2---:R-:W1:Y:S01]  /*39c0*/  LDS R2, [UR7+0x1d0] ;  /* 0x0001d007ff027984 */ /* 0x004e620008000800 */
[----:B------:R-:W-:Y:S02]  /*39d0*/  USHF.R.U32.HI UR13, URZ, 0x4, UR13 ;  /* 0x00000004ff0d7899 */ /* 0x000fe4000801160d */
[----:B------:R-:W-:-:S02]  /*39e0*/  USHF.R.S32.HI UR6, URZ, 0x1f, UR8 ;  /* 0x0000001fff067899 */ /* 0x000fc40008011408 */
[----:B------:R-:W-:Y:S02]  /*39f0*/  USHF.R.U32.HI UR14, URZ, 0x4, UR14 ;  /* 0x00000004ff0e7899 */ /* 0x000fe4000801160e */
[----:B------:R-:W-:Y:S02]  /*3a00*/  ULEA.HI UR6, UR6, UR8, URZ, 0x6 ;  /* 0x0000000806067291 */ /* 0x000fe4000f8f30ff */
[----:B------:R-:W-:Y:S02]  /*3a10*/  ULOP3.LUT UR13, UR13, 0x3fff, URZ, 0xc0, !UPT ;  /* 0x00003fff0d0d7892 */ /* 0x000fe4000f8ec0ff */
[----:B------:R-:W-:Y:S02]  /*3a20*/  USHF.R.S32.HI UR6, URZ, 0x6, UR6 ;  /* 0x00000006ff067899 */ /* 0x000fe40008011406 */
[----:B------:R-:W-:Y:S02]  /*3a30*/  ULOP3.LUT UR14, UR14, 0x3fff, URZ, 0xc0, !UPT ;  /* 0x00003fff0e0e7892 */ /* 0x000fe4000f8ec0ff */
[----:B------:R-:W-:Y:S01]  /*3a40*/  UISETP.LT.AND UP0, UPT, UR6, 0x1, UPT ;  /* 0x000000010600788c */ /* 0x000fe2000bf01270 */
[----:B------:R-:W-:Y:S01]  /*3a50*/  UMOV UR28, 0x0 ;  /* 0x00000000001c7882 */ /* 0x000fe20000000000 */
[----:B------:R-:W-:Y:S01]  /*3a60*/  UMOV UR29, 0x8200010 ;  /* 0x08200010001d7882 */ /* 0x000fe20000000000 */
[----:B------:R-:W-:-:S02]  /*3a70*/  ULOP3.LUT UR13, UR13, 0x10000, URZ, 0xfc, !UPT ;  /* 0x000100000d0d7892 */ /* 0x000fc4000f8efcff */
[----:B------:R-:W-:Y:S02]  /*3a80*/  ULOP3.LUT UR14, UR14, 0x10000, URZ, 0xfc, !UPT ;  /* 0x000100000e0e7892 */ /* 0x000fe4000f8efcff */
[----:B------:R-:W-:Y:S01]  /*3a90*/  USEL UR20, UR6, 0x1, !UP0 ;  /* 0x0000000106147887 */ /* 0x000fe2000c000000 */
[----:B------:R-:W-:Y:S01]  /*3aa0*/  UMOV UR26, 0x0 ;  /* 0x00000000001a7882 */ /* 0x000fe20000000000 */
[----:B------:R-:W-:Y:S01]  /*3ab0*/  UMOV UR27, 0x8200010 ;  /* 0x08200010001b7882 */ /* 0x000fe20000000000 */
[----:B------:R-:W-:Y:S01]  /*3ac0*/  UMOV UR24, 0x0 ;  /* 0x0000000000187882 */ /* 0x000fe20000000000 */
[----:B------:R-:W-:Y:S01]  /*3ad0*/  UMOV UR25, 0x8200010 ;  /* 0x0820001000197882 */ /* 0x000fe20000000000 */
[----:B------:R-:W-:Y:S01]  /*3ae0*/  UMOV UR22, 0x0 ;  /* 0x0000000000167882 */ /* 0x000fe20000000000 */
[----:B------:R-:W-:Y:S01]  /*3af0*/  UMOV UR23, 0x8200010 ;  /* 0x0820001000177882 */ /* 0x000fe20000000000 */
[----:B-1----:R-:W-:Y:S02]  /*3b00*/  R2UR UR21, R2 ;  /* 0x00000000021572ca */ /* 0x002fe400000e0000 */
[----:B------:R-:W-:-:S13]  /*3b10*/  CS2R R2, SRZ ;  /* 0x0000000000027805 */ /* 0x000fda000001ff00 */
.L_x_84:
[C---:B------:R-:W-:Y:S02]  /*3b20*/  LEA R0, R8.reuse, UR7, 0x3 ;  /* 0x0000000708007c11 */ /* 0x040fe4000f8e18ff */
[----:B------:R-:W-:Y:S02]  /*3b30*/  SHF.L.U32 R4, R3, 0x1f, RZ ;  /* 0x0000001f03047819 */ /* 0x000fe400000006ff */
[----:B------:R-:W-:Y:S02]  /*3b40*/  LEA R5, R8, UR7, 0x4 ;  /* 0x0000000708057c11 */ /* 0x000fe4000f8e20ff */
[----:B------:R-:W1:Y:S02]  /*3b50*/  SYNCS.PHASECHK.TRANS64.TRYWAIT P0, [R0+URZ+0x120], R4 ;  /* 0x00012004000075a7 */ /* 0x000e6400080011ff */
[----:B-1-34-:R-:W-:Y:S05]  /*3b60*/  @!P0 BRA `(.L_x_77) ;  /* 0x0000005c00788947 */ /* 0x01afea0003800000 */
.L_x_180:
[----:B-1----:R-:W1:Y:S01]  /*3b70*/  LDS.128 R4, [R5+0x1b0] ;  /* 0x0001b00005047984 */ /* 0x002e620000000c00 */
[----:B------:R-:W-:Y:S02]  /*3b80*/  VIADD R0, R0, 0x130 ;  /* 0x0000013000007836 */ /* 0x000fe40000000000 */
[----:B------:R-:W-:Y:S01]  /*3b90*/  VIADD R8, R8, 0x1 ;  /* 0x0000000108087836 */ /* 0x000fe20000000000 */
[----:B------:R-:W-:Y:S01]  /*3ba0*/  @!PT LDS RZ, [RZ] ;  /* 0x00000000fffff984 */ /* 0x000fe20000000800 */
[----:B------:R-:W-:Y:S01]  /*3bb0*/  @!PT LDS RZ, [RZ] ;  /* 0x00000000fffff984 */ /* 0x000fe20000000800 */
[----:B------:R-:W-:Y:S01]  /*3bc0*/  @!PT LDS RZ, [RZ] ;  /* 0x00000000fffff984 */ /* 0x000fe20000000800 */
[----:B------:R-:W-:Y:S01]  /*3bd0*/  @!PT LDS RZ, [RZ] ;  /* 0x00000000fffff984 */ /* 0x000fe20000000800 */
[----:B------:R2:W-:Y:S06]  /*3be0*/  MEMBAR.ALL.CTA ;  /* 0x0000000000007992 */ /* 0x0005ec0000008000 */
[----:B--2---:R-:W2:Y:S01]  /*3bf0*/  FENCE.VIEW.ASYNC.S ;  /* 0x00000000000073c6 */ /* 0x004ea20000000000 */
[----:B------:R-:W-:-:S04]  /*3c00*/  PRMT R0, RZ, 0x654, R0 ;  /* 0x00000654ff007816 */ /* 0x000fc80000000000 */
[----:B--2---:R2:W-:Y:S01]  /*3c10*/  SYNCS.ARRIVE.TRANS64.RED.A1T0 RZ, [R0+URZ], RZ ;  /* 0x000000ff00ff79a7 */ /* 0x0045e200081004ff */
[----:B-1----:R-:W-:Y:S01]  /*3c20*/  LOP3.LUT P1, RZ, R6, 0x1, RZ, 0xc0, !PT ;  /* 0x0000000106ff7812 */ /* 0x002fe2000782c0ff */
[----:B--2---:R-:W-:-:S12]  /*3c30*/  BRA.U UP2, `(.L_x_78) ;  /* 0x0000000502087547 */ /* 0x004fd8000b800000 */
[----:B------:R-:W1:Y:S01]  /*3c40*/  LDCU UR8, c[0x0][0x38c] ;  /* 0x00007180ff0877ac */ /* 0x000e620008000800 */
[----:B------:R-:W-:Y:S02]  /*3c50*/  PLOP3.LUT P2, PT, PT, PT, PT, 0x80, 0x8 ;  /* 0x000000000008781c */ /* 0x000fe40003f4f070 */
[----:B------:R-:W-:Y:S01]  /*3c60*/  SHF.L.U32 R4, R9, 0x1f, RZ ;  /* 0x0000001f09047819 */ /* 0x000fe200000006ff */
[----:B------:R-:W-:Y:S02]  /*3c70*/  ULEA UR9, UR19, UR7, 0x3 ;  /* 0x0000000713097291 */ /* 0x000fe4000f8e18ff */
[----:B------:R-:W-:Y:S02]  /*3c80*/  ULEA UR10, UR19, UR21, 0x6 ;  /* 0x00000015130a7291 */ /* 0x000fe4000f8e30ff */
[----:B-1----:R-:W-:-:S06]  /*3c90*/  UISETP.GE.AND UP0, UPT, UR8, 0x1, UPT ;  /* 0x000000010800788c */ /* 0x002fcc000bf06270 */
[----:B------:R-:W-:-:S05]  /*3ca0*/  PLOP3.LUT P0, PT, PT, PT, UP0, 0x80, 0x8 ;  /* 0x000000000008781c */ /* 0x000fca0003f0f008 */
[----:B------:R-:W-:-:S08]  /*3cb0*/  @UP0 ULEA UR8, UR18, UR7, 0x3 ;  /* 0x0000000712080291 */ /* 0x000fd0000f8e18ff */
[----:B------:R-:W-:-:S04]  /*3cc0*/  @P0 SHF.L.U32 R0, R2, 0x1f, RZ ;  /* 0x0000001f02000819 */ /* 0x000fc800000006ff */
[----:B------:R1:W2:Y:S01]  /*3cd0*/  @P0 SYNCS.PHASECHK.TRANS64.TRYWAIT P2, [UR8], R0 ;  /* 0x00000000ff0005a7 */ /* 0x0002a20008041108 */
[----:B------:R-:W3:Y:S02]  /*3ce0*/  SYNCS.PHASECHK.TRANS64.TRYWAIT P0, [UR9+0x160], R4 ;  /* 0x00016004ff0075a7 */ /* 0x000ee40008001109 */
[----:B-123--:R-:W-:Y:S05]  /*3cf0*/  @!P0 BRA `(.L_x_79) ;  /* 0x0000005c00288947 */ /* 0x00efea0003800000 */
.L_x_182:
[----:B------:R-:W-:Y:S01]  /*3d00*/  UMOV UR16, UR17 ;  /* 0x0000001100107c82 */ /* 0x000fe20008000000 */
[----:B------:R-:W-:Y:S05]  /*3d10*/  BRA.U !UP0, `(.L_x_80) ;  /* 0x0000000108c07547 */ /* 0x000fea000b800000 */
[----:B------:R-:W-:Y:S02]  /*3d20*/  UIADD3 UR16, UPT, UPT, UR20, UR17, URZ ;  /* 0x0000001114107290 */ /* 0x000fe4000fffe0ff */
[----:B------:R-:W-:Y:S01]  /*3d30*/  UPLOP3.LUT UP3, UPT, UPT, UPT, UPT, 0x40, 0x4 ;  /* 0x000000000004789c */ /* 0x000fe20003f6e870 */
[----:B------:R-:W-:Y:S01]  /*3d40*/  UMOV UR15, UR6 ;  /* 0x00000006000f7c82 */ /* 0x000fe20008000000 */
[----:B------:R-:W-:-:S09]  /*3d50*/  UMOV UR46, UR18 ;  /* 0x00000012002e7c82 */ /* 0x000fd20008000000 */
.L_x_83:
[----:B--2---:R-:W-:Y:S01]  /*3d60*/  ULEA UR8, UR46, UR7, 0x3 ;  /* 0x000000072e087291 */ /* 0x004fe2000f8e18ff */
[----:B---3--:R-:W-:Y:S11]  /*3d70*/  @P2 BRA `(.L_x_81) ;  /* 0x00000000000c2947 */ /* 0x008ff60003800000 */
[----:B-1----:R-:W-:Y:S04]  /*3d80*/  SHF.L.U32 R4, R2, 0x1f, RZ ;  /* 0x0000001f02047819 */ /* 0x002fe800000006ff */
[----:B------:R-:W1:Y:S02]  /*3d90*/  SYNCS.PHASECHK.TRANS64.TRYWAIT P0, [UR8], R4 ;  /* 0x00000004ff0075a7 */ /* 0x000e640008001108 */
[----:B-1----:R-:W-:Y:S05]  /*3da0*/  @!P0 BRA `(.L_x_82) ;  /* 0x0000005c00148947 */ /* 0x002fea0003800000 */
.L_x_81:
[----:B------:R-:W-:Y:S01]  /*3db0*/  UISETP.NE.AND UP0, UPT, UR15, 0x1, UPT ;  /* 0x000000010f00788c */ /* 0x000fe2000bf05270 */
[----:B------:R-:W-:Y:S01]  /*3dc0*/  PLOP3.LUT P2, PT, PT, PT, PT, 0x80, 0x8 ;  /* 0x000000000008781c */ /* 0x000fe20003f4f070 */
[----:B------:R-:W-:Y:S02]  /*3dd0*/  UIADD3 UR18, UPT, UPT, UR46, 0x1, URZ ;  /* 0x000000012e127890 */ /* 0x000fe4000fffe0ff */
[----:B------:R-:W-:Y:S02]  /*3de0*/  ULEA UR32, UR46, UR14, 0x9 ;  /* 0x0000000e2e207291 */ /* 0x000fe4000f8e48ff */
[----:B------:R-:W-:Y:S01]  /*3df0*/  UISETP.NE.AND UP1, UPT, UR18, 0xd, UPT ;  /* 0x0000000d1200788c */ /* 0x000fe2000bf25270 */
[----:B------:R-:W-:Y:S01]  /*3e00*/  PLOP3.LUT P0, PT, PT, PT, UP0, 0x80, 0x8 ;  /* 0x000000000008781c */ /* 0x000fe20003f0f008 */
[----:B------:R-:W-:Y:S02]  /*3e10*/  UIADD3 UR44, UPT, UPT, UR32, 0x2, URZ ;  /* 0x00000002202c7890 */ /* 0x000fe4000fffe0ff */
[----:B------:R-:W-:Y:S02]  /*3e20*/  USEL UR31, URZ, 0x1, UP1 ;  /* 0x00000001ff1f7887 */ /* 0x000fe40008800000 */
[----:B------:R-:W-:Y:S02]  /*3e30*/  USEL UR18, UR18, URZ, UP1 ;  /* 0x000000ff12127287 */ /* 0x000fe40008800000 */
[----:B------:R-:W-:Y:S02]  /*3e40*/  UIADD3 UR40, UPT, UPT, UR32, 0x4, URZ ;  /* 0x0000000420287890 */ /* 0x000fe4000fffe0ff */
[----:B------:R-:W-:Y:S01]  /*3e50*/  @UP0 ULEA UR30, UR18, UR7, 0x3 ;  /* 0x00000007121e0291 */ /* 0x000fe2000f8e18ff */
[----:B------:R-:W-:Y:S01]  /*3e60*/  LOP3.LUT R2, R2, UR31, RZ, 0x3c, !PT ;  /* 0x0000001f02027c12 */ /* 0x000fe2000f8e3cff */
[----:B------:R-:W-:Y:S02]  /*3e70*/  UIADD3 UR36, UPT, UPT, UR32, 0x6, URZ ;  /* 0x0000000620247890 */ /* 0x000fe4000fffe0ff */
[----:B------:R-:W-:Y:S01]  /*3e80*/  UIADD3 UR8, UPT, UPT, UR8, 0x68, URZ ;  /* 0x0000006808087890 */ /* 0x000fe2000fffe0ff */
[----:B-1----:R-:W-:Y:S01]  /*3e90*/  @P0 SHF.L.U32 R0, R2, 0x1f, RZ ;  /* 0x0000001f02000819 */ /* 0x002fe200000006ff */
[----:B------:R-:W-:Y:S02]  /*3ea0*/  UIADD3 UR17, UPT, UPT, UR17, 0x1, URZ ;  /* 0x0000000111117890 */ /* 0x000fe4000fffe0ff */
[----:B------:R-:W-:Y:S01]  /*3eb0*/  UIADD3 UR15, UPT, UPT, UR15, -0x1, URZ ;  /* 0xffffffff0f0f7890 */ /* 0x000fe2000fffe0ff */
[----:B------:R2:W3:Y:S01]  /*3ec0*/  @P0 SYNCS.PHASECHK.TRANS64.TRYWAIT P2, [UR30], R0 ;  /* 0x00000000ff0005a7 */ /* 0x0004e2000804111e */
[----:B------:R-:W-:Y:S02]  /*3ed0*/  ULEA UR30, UR46, UR13, 0x9 ;  /* 0x0000000d2e1e7291 */ /* 0x000fe4000f8e48ff */
[----:B------:R-:W-:Y:S02]  /*3ee0*/  UISETP.NE.AND UP0, UPT, UR17, UR16, UPT ;  /* 0x000000101100728c */ /* 0x000fe4000bf05270 */
[----:B------:R-:W-:Y:S02]  /*3ef0*/  UIADD3 UR42, UPT, UPT, UR30, 0x2, URZ ;  /* 0x000000021e2a7890 */ /* 0x000fe4000fffe0ff */
[----:B------:R-:W-:Y:S02]  /*3f00*/  UIADD3 UR38, UPT, UPT, UR30, 0x4, URZ ;  /* 0x000000041e267890 */ /* 0x000fe4000fffe0ff */
[----:B------:R-:W-:Y:S01]  /*3f10*/  UIADD3 UR34, UPT, UPT, UR30, 0x6, URZ ;  /* 0x000000061e227890 */ /* 0x000fe2000fffe0ff */
[----:B------:R-:W-:Y:S01]  /*3f20*/  UMOV UR33, 0x40004040 ;  /* 0x4000404000217882 */ /* 0x000fe20000000000 */
[----:B------:R-:W-:Y:S01]  /*3f30*/  UMOV UR31, 0x40004040 ;  /* 0x40004040001f7882 */ /* 0x000fe20000000000 */
[----:B------:R-:W-:Y:S01]  /*3f40*/  UMOV UR45, 0x40004040 ;  /* 0x40004040002d7882 */ /* 0x000fe20000000000 */
[----:B------:R2:W-:Y:S01]  /*3f50*/  UTCHMMA.2CTA gdesc[UR30], gdesc[UR32], tmem[UR10], tmem[UR28], idesc[UR29], UP3 ;  /* 0x00ff1c201e0075ea */ /* 0x0005e20009a0000a */
[----:B------:R-:W-:Y:S01]  /*3f60*/  UPLOP3.LUT UP3, UPT, UPT, UPT, UPT, 0x80, 0x8 ;  /* 0x000000000008789c */ /* 0x000fe20003f6f070 */
[----:B------:R-:W-:Y:S01]  /*3f70*/  UMOV UR43, 0x40004040 ;  /* 0x40004040002b7882 */ /* 0x000fe20000000000 */
[----:B------:R-:W-:Y:S01]  /*3f80*/  UMOV UR41, 0x40004040 ;  /* 0x4000404000297882 */ /* 0x000fe20000000000 */
[----:B------:R2:W-:Y:S01]  /*3f90*/  UTCHMMA.2CTA gdesc[UR42], gdesc[UR44], tmem[UR10], tmem[UR26], idesc[UR27], UPT ;  /* 0x00ff1a2c2a0075ea */ /* 0x0005e2000ba0000a */
[----:B------:R-:W-:Y:S01]  /*3fa0*/  UMOV UR39, 0x40004040 ;  /* 0x4000404000277882 */ /* 0x000fe20000000000 */
[----:B------:R-:W-:Y:S01]  /*3fb0*/  UMOV UR37, 0x40004040 ;  /* 0x4000404000257882 */ /* 0x000fe20000000000 */
[----:B------:R-:W-:Y:S01]  /*3fc0*/  UMOV UR35, 0x40004040 ;  /* 0x4000404000237882 */ /* 0x000fe20000000000 */
[----:B------:R2:W-:Y:S01]  /*3fd0*/  UTCHMMA.2CTA gdesc[UR38], gdesc[UR40], tmem[UR10], tmem[UR24], idesc[UR25], UPT ;  /* 0x00ff1828260075ea */ /* 0x0005e2000ba0000a */
[----:B------:R2:W-:Y:S01]  /*3fe0*/  UTCHMMA.2CTA gdesc[UR34], gdesc[UR36], tmem[UR10], tmem[UR22], idesc[UR23], UPT ;  /* 0x00ff1624220075ea */ /* 0x0005e2000ba0000a */
[----:B------:R2:W-:Y:S01]  /*3ff0*/  UTCBAR.2CTA.MULTICAST [UR8], URZ, UR12 ;  /* 0x000000ff080073e9 */ /* 0x0005e2000820080c */
[----:B------:R-:W-:Y:S01]  /*4000*/  UMOV UR46, UR18 ;  /* 0x00000012002e7c82 */ /* 0x000fe20008000000 */
[----:B------:R-:W-:Y:S05]  /*4010*/  BRA.U UP0, `(.L_x_83) ;  /* 0xfffffffd00507547 */ /* 0x000fea000b83ffff */
.L_x_80:
[----:B------:R-:W-:Y:S01]  /*4020*/  UIADD3 UR9, UPT, UPT, UR9, 0x140, URZ ;  /* 0x0000014009097890 */ /* 0x000fe2000fffe0ff */
[----:B------:R-:W-:-:S08]  /*4030*/  UMOV UR17, UR16 ;  /* 0x0000001000117c82 */ /* 0x000fd00008000000 */
[----:B------:R4:W-:Y:S01]  /*4040*/  UTCBAR.2CTA.MULTICAST [UR9], URZ, UR11 ;  /* 0x000000ff090073e9 */ /* 0x0009e2000820080b */
[----:B------:R-:W-:Y:S02]  /*4050*/  NOP ;  /* 0x0000000000007918 */ /* 0x000fe40000000000 */
.L_x_78:
[----:B------:R-:W-:Y:S01]  /*4060*/  UIADD3 UR19, UPT, UPT, UR19, 0x1, URZ ;  /* 0x0000000113137890 */ /* 0x000fe2000fffe0ff */
[----:B------:R-:W-:-:S03]  /*4070*/  ISETP.NE.AND P0, PT, R8, 0x2, PT ;  /* 0x000000020800780c */ /* 0x000fc60003f05270 */
[----:B------:R-:W-:Y:S01]  /*4080*/  UISETP.NE.AND UP0, UPT, UR19, 0x4, UPT ;  /* 0x000000041300788c */ /* 0x000fe2000bf05270 */
[----:B-12---:R-:W-:Y:S02]  /*4090*/  SEL R0, RZ, 0x1, P0 ;  /* 0x00000001ff007807 */ /* 0x006fe40000000000 */
[----:B------:R-:W-:Y:S01]  /*40a0*/  SEL R8, R8, RZ, P0 ;  /* 0x000000ff08087207 */ /* 0x000fe20000000000 */
[----:B------:R-:W-:Y:S01]  /*40b0*/  USEL UR8, URZ, 0x1, UP0 ;  /* 0x00000001ff087887 */ /* 0x000fe20008000000 */
[----:B------:R-:W-:Y:S01]  /*40c0*/  LOP3.LUT R3, R3, R0, RZ, 0x3c, !PT ;  /* 0x0000000003037212 */ /* 0x000fe200078e3cff */
[----:B------:R-:W-:-:S04]  /*40d0*/  USEL UR19, UR19, URZ, UP0 ;  /* 0x000000ff13137287 */ /* 0x000fc80008000000 */
[----:B------:R-:W-:Y:S01]  /*40e0*/  LOP3.LUT R9, R9, UR8, RZ, 0x3c, !PT ;  /* 0x0000000809097c12 */ /* 0x000fe2000f8e3cff */
[----:B------:R-:W-:Y:S07]  /*40f0*/  @P1 BRA `(.L_x_84) ;  /* 0xfffffff800881947 */ /* 0x000fee000383ffff */
[----:B------:R-:W1:Y:S01]  /*4100*/  S2UR UR6, SR_CgaCtaId ;  /* 0x00000000000679c3 */ /* 0x000e620000008800 */
[----:B------:R-:W-:Y:S01]  /*4110*/  ELECT P0, URZ, PT ;  /* 0x0000000000ff782f */ /* 0x000fe20003800000 */
[----:B------:R-:W-:Y:S01]  /*4120*/  HFMA2 R0, -RZ, RZ, 0, 5.9604644775390625e-08 ;  /* 0x00000001ff007431 */ /* 0x000fe200000001ff */
[----:B------:R-:W-:-:S05]  /*4130*/  UMOV UR8, 0x40 ;  /* 0x0000004000087882 */ /* 0x000fca0000000000 */
[----:B------:R-:W-:Y:S01]  /*4140*/  UVIRTCOUNT.DEALLOC.SMPOOL 0x80 ;  /* 0x000000800000784c */ /* 0x000fe20000000000 */
[----:B------:R-:W-:Y:S02]  /*4150*/  UISETP.NE.AND UP0, UPT, UR5, URZ, UPT ;  /* 0x000000ff0500728c */ /* 0x000fe4000bf05270 */
[----:B-1----:R-:W-:-:S09]  /*4160*/  ULEA UR6, UR6, UR8, 0x18 ;  /* 0x0000000806067291 */ /* 0x002fd2000f8ec0ff */
[----:B------:R1:W-:Y:S01]  /*4170*/  @P0 STS.U8 [UR6+0x1c], R0 ;  /* 0x00001c00ff000988 */ /* 0x0003e20008000006 */
[----:B------:R-:W-:Y:S05]  /*4180*/  BRA.U UP0, `(.L_x_85) ;  /* 0x0000000100a07547 */ /* 0x000fea000b800000 */
[----:B------:R-:W-:Y:S01]  /*4190*/  UIADD3 UR5, UPT, UPT, UR7, 0x160, URZ ;  /* 0x0000016007057890 */ /* 0x000fe2000fffe0ff */
[----:B------:R-:W-:-:S03]  /*41a0*/  SHF.L.U32 R2, R9, 0x1f, RZ ;  /* 0x0000001f09027819 */ /* 0x000fc600000006ff */
[----:B------:R-:W-:-:S09]  /*41b0*/  ULEA UR8, UR19, UR5, 0x3 ;  /* 0x0000000513087291 */ /* 0x000fd2000f8e18ff */
[----:B------:R-:W2:Y:S02]  /*41c0*/  SYNCS.PHASECHK.TRANS64.TRYWAIT P0, [UR8], R2 ;  /* 0x00000002ff0075a7 */ /* 0x000ea40008001108 */
[----:B--2---:R-:W-:Y:S05]  /*41d0*/  @!P0 BRA `(.L_x_86) ;  /* 0x0000005800208947 */ /* 0x004fea0003800000 */
.L_x_185:
[----:B----4-:R-:W-:-:S04]  /*41e0*/  UIADD3 UR9, UPT, UPT, UR19, 0x1, URZ ;  /* 0x0000000113097890 */ /* 0x010fc8000fffe0ff */
        /* <DEDUP_REMOVED lines=8> */
.L_x_187:
        /* <DEDUP_REMOVED lines=9> */
.L_x_189:
[----:B------:R-:W-:-:S04]  /*4300*/  UIADD3 UR9, UPT, UPT, UR9, 0x1, URZ ;  /* 0x0000000109097890 */ /* 0x000fc8000fffe0ff */
[----:B------:R-:W-:-:S04]  /*4310*/  UISETP.NE.AND UP1, UPT, UR9, 0x4, UPT ;  /* 0x000000040900788c */ /* 0x000fc8000bf25270 */
[----:B------:R-:W-:Y:S02]  /*4320*/  USEL UR8, URZ, 0x1, UP1 ;  /* 0x00000001ff087887 */ /* 0x000fe40008800000 */
[----:B------:R-:W-:-:S04]  /*4330*/  USEL UR9, UR9, URZ, UP1 ;  /* 0x000000ff09097287 */ /* 0x000fc80008800000 */
[----:B------:R-:W-:Y:S01]  /*4340*/  ULEA UR9, UR9, UR5, 0x3 ;  /* 0x0000000509097291 */ /* 0x000fe2000f8e18ff */
[----:B------:R-:W-:-:S04]  /*4350*/  LOP3.LUT R2, R2, UR8, RZ, 0x3c, !PT ;  /* 0x0000000802027c12 */ /* 0x000fc8000f8e3cff */
[----:B------:R-:W-:Y:S01]  /*4360*/  SHF.L.U32 R2, R2, 0x1f, RZ ;  /* 0x0000001f02027819 */ /* 0x000fe200000006ff */
[----:B-1----:R-:W-:-:S04]  /*4370*/  IMAD.U32 R0, RZ, RZ, UR9 ;  /* 0x00000009ff007e24 */ /* 0x002fc8000f8e00ff */
[----:B------:R1:W2:Y:S03]  /*4380*/  SYNCS.PHASECHK.TRANS64.TRYWAIT P0, [R0+URZ], R2 ;  /* 0x00000002000075a7 */ /* 0x0002a600080011ff */
[----:B--2---:R-:W-:Y:S05]  /*4390*/  @!P0 NANOSLEEP.SYNCS 0x989680 ;  /* 0x009896800000895d */ /* 0x004fea0003900000 */
[----:B------:R-:W2:Y:S02]  /*43a0*/  @!P0 SYNCS.PHASECHK.TRANS64 P0, [R0+URZ], R2 ;  /* 0x00000002000085a7 */ /* 0x000ea400080010ff */
[----:B--2---:R-:W-:Y:S05]  /*43b0*/  @P0 BRA `(.L_x_89) ;  /* 0x0000000000200947 */ /* 0x004fea0003800000 */
.L_x_90:
[----:B--2---:R2:W4:Y:S02]  /*43c0*/  SYNCS.PHASECHK.TRANS64.TRYWAIT P0, [R0+URZ], R2 ;  /* 0x00000002000075a7 */ /* 0x00452400080011ff */
[----:B----4-:R-:W-:Y:S05]  /*43d0*/  @!P0 NANOSLEEP.SYNCS 0x989680 ;  /* 0x009896800000895d */ /* 0x010fea0003900000 */
[----:B------:R-:W4:Y:S02]  /*43e0*/  @!P0 SYNCS.PHASECHK.TRANS64 P0, [R0+URZ], R2 ;  /* 0x00000002000085a7 */ /* 0x000f2400080010ff */
[----:B----4-:R-:W-:Y:S05]  /*43f0*/  @!P0 BRA `(.L_x_90) ;  /* 0xfffffffc00f08947 */ /* 0x010fea000383ffff */
[----:B------:R-:W-:Y:S05]  /*4400*/  BRA `(.L_x_89) ;  /* 0x00000000000c7947 */ /* 0x000fea0003800000 */
.L_x_85:
[----:B------:R-:W-:-:S04]  /*4410*/  UIADD3 UR5, UPT, UPT, UR7, 0x1a0, URZ ;  /* 0x000001a007057890 */ /* 0x000fc8000fffe0ff */
[----:B------:R-:W-:-:S09]  /*4420*/  UPRMT UR5, UR4, 0x654, UR5 ;  /* 0x0000065404057896 */ /* 0x000fd20008000005 */
[----:B------:R-:W-:Y:S03]  /*4430*/  SYNCS.ARRIVE.TRANS64.RED.A1T0 RZ, [UR5], RZ ;  /* 0x000000ffffff79a7 */ /* 0x000fe60008100405 */
.L_x_89:
[----:B-12---:R-:W-:Y:S01]  /*4440*/  SHF.L.U32 R2, RZ, 0x1f, RZ ;  /* 0x0000001fff027819 */ /* 0x006fe200000006ff */
[----:B------:R-:W-:Y:S01]  /*4450*/  UIADD3 UR5, UPT, UPT, UR7, 0x1a0, URZ ;  /* 0x000001a007057890 */ /* 0x000fe2000fffe0ff */
[----:B------:R-:W-:Y:S02]  /*4460*/  PLOP3.LUT P0, PT, PT, PT, UP0, 0x80, 0x8 ;  /* 0x000000000008781c */ /* 0x000fe40003f0f008 */
[----:B------:R-:W1:Y:S02]  /*4470*/  SYNCS.PHASECHK.TRANS64.TRYWAIT P1, [UR7+0x1a0], R2 ;  /* 0x0001a002ff0075a7 */ /* 0x000e640008021107 */
[----:B-1----:R-:W-:Y:S09]  /*4480*/  @!P1 BRA `(.L_x_91) ;  /* 0x0000005400bc9947 */ /* 0x002ff20003800000 */
.L_x_191:
[----:B------:R-:W-:Y:S01]  /*4490*/  @!UP0 UPRMT UR5, UR4, 0x654, UR5 ;  /* 0x0000065404058896 */ /* 0x000fe20008000005 */
[----:B------:R-:W-:Y:S02]  /*44a0*/  UMOV UR8, 0xffff ;  /* 0x0000ffff00087882 */ /* 0x000fe40000000000 */
[----:B------:R-:W-:-:S06]  /*44b0*/  UMOV UR4, 0x1 ;  /* 0x0000000100047882 */ /* 0x000fcc0000000000 */
[----:B------:R-:W-:Y:S01]  /*44c0*/  @!P0 SYNCS.ARRIVE.TRANS64.RED.A1T0 RZ, [UR5], RZ ;  /* 0x000000ffffff89a7 */ /* 0x000fe20008100405 */
[----:B------:R-:W-:Y:S01]  /*44d0*/  NOP ;  /* 0x0000000000007918 */ /* 0x000fe20000000000 */
[----:B-1----:R-:W1:Y:S01]  /*44e0*/  LDS R0, [UR6+0x14] ;  /* 0x00001406ff007984 */ /* 0x002e620008000800 */
[----:B------:R-:W-:-:S04]  /*44f0*/  ULOP3.LUT UR5, UR21, 0xffff, URZ, 0xc0, !UPT ;  /* 0x0000ffff15057892 */ /* 0x000fc8000f8ec0ff */
[----:B------:R-:W-:-:S04]  /*4500*/  USHF.R.U32.HI UR5, URZ, 0x5, UR5 ;  /* 0x00000005ff057899 */ /* 0x000fc80008011605 */
[----:B------:R-:W-:Y:S02]  /*4510*/  USHF.L.U32 UR8, UR8, UR5, URZ ;  /* 0x0000000508087299 */ /* 0x000fe400080006ff */
[----:B------:R-:W-:-:S04]  /*4520*/  USHF.L.U32 UR4, UR4, UR5, URZ ;  /* 0x0000000504047299 */ /* 0x000fc800080006ff */
[----:B-1----:R-:W-:-:S04]  /*4530*/  LOP3.LUT R0, R0, UR8, RZ, 0xc0, !PT ;  /* 0x0000000800007c12 */ /* 0x002fc8000f8ec0ff */
[----:B------:R-:W-:-:S13]  /*4540*/  ISETP.NE.AND P0, PT, R0, UR8, PT ;  /* 0x0000000800007c0c */ /* 0x000fda000bf05270 */
[----:B------:R-:W-:Y:S05]  /*4550*/  @P0 BRA `(.L_x_92) ;  /* 0x0000000000580947 */ /* 0x000fea0003800000 */
[----:B------:R-:W1:Y:S02]  /*4560*/  LDS R0, [UR6+0x18] ;  /* 0x00001806ff007984 */ /* 0x000e640008000800 */
[----:B-1----:R-:W-:-:S04]  /*4570*/  LOP3.LUT R0, R0, UR4, RZ, 0xc0, !PT ;  /* 0x0000000400007c12 */ /* 0x002fc8000f8ec0ff */
[----:B------:R-:W-:-:S13]  /*4580*/  ISETP.NE.AND P0, PT, R0, UR4, PT ;  /* 0x0000000400007c0c */ /* 0x000fda000bf05270 */
[----:B------:R-:W-:Y:S05]  /*4590*/  @P0 BRA `(.L_x_93) ;  /* 0x00000000003c0947 */ /* 0x000fea0003800000 */
[----:B------:R-:W1:Y:S01]  /*45a0*/  S2R R2, SR_LANEID ;  /* 0x0000000000027919 */ /* 0x000e620000000000 */
[----:B------:R-:W-:Y:S01]  /*45b0*/  ULOP3.LUT UR8, URZ, UR8, URZ, 0x33, !UPT ;  /* 0x00000008ff087292 */ /* 0x000fe2000f8e33ff */
[----:B------:R-:W-:Y:S02]  /*45c0*/  VOTEU.ANY UR7, UPT, PT ;  /* 0x0000000000077886 */ /* 0x000fe400038e0100 */
[----:B------:R-:W-:-:S03]  /*45d0*/  UFLO.U32 UR7, UR7 ;  /* 0x00000007000772bd */ /* 0x000fc600080e0000 */
[----:B------:R-:W-:-:S04]  /*45e0*/  IMAD.U32 R0, RZ, RZ, UR8 ;  /* 0x00000008ff007e24 */ /* 0x000fc8000f8e00ff */
[----:B------:R2:W3:Y:S02]  /*45f0*/  REDUX UR5, R0 ;  /* 0x00000000000573c4 */ /* 0x0004e40000000000 */
[----:B------:R1:W-:Y:S02]  /*4600*/  UTCATOMSWS.AND URZ, UR8 ;  /* 0x0000000800ff79e3 */ /* 0x0003e40008000000 */
[----:B-1----:R-:W-:Y:S02]  /*4610*/  ISETP.EQ.U32.AND P0, PT, R2, UR7, PT ;  /* 0x0000000702007c0c */ /* 0x002fe4000bf02070 */
[----:B--2---:R-:W-:Y:S02]  /*4620*/  LOP3.LUT R0, RZ, UR4, RZ, 0x33, !PT ;  /* 0x00000004ff007c12 */ /* 0x004fe4000f8e33ff */
[----:B---3--:R-:W-:Y:S02]  /*4630*/  MOV R2, UR5 ;  /* 0x0000000500027c02 */ /* 0x008fe40008000f00 */
[----:B------:R-:W1:Y:S07]  /*4640*/  REDUX UR4, R0 ;  /* 0x00000000000473c4 */ /* 0x000e6e0000000000 */
[----:B------:R2:W-:Y:S01]  /*4650*/  @P0 ATOMS.AND RZ, [UR6+0x14], R2 ;  /* 0x00001402ffff098c */ /* 0x0005e2000a800006 */
[----:B-1----:R-:W-:-:S05]  /*4660*/  IMAD.U32 R0, RZ, RZ, UR4 ;  /* 0x00000004ff007e24 */ /* 0x002fca000f8e00ff */
[----:B------:R2:W-:Y:S01]  /*4670*/  @P0 ATOMS.AND RZ, [UR6+0x18], R0 ;  /* 0x00001800ffff098c */ /* 0x0005e2000a800006 */
[----:B------:R-:W-:Y:S05]  /*4680*/  BRA `(.L_x_94) ;  /* 0x0000000000147947 */ /* 0x000fea0003800000 */
.L_x_93:
[----:B------:R-:W-:Y:S02]  /*4690*/  MOV R2, 0x46b0 ;  /* 0x000046b000027802 */ /* 0x000fe40000000f00 */
[----:B---345:R-:W-:Y:S05]  /*46a0*/  CALL.REL.NOINC `($__internal_0_$__cuda_sm10x_tcgen05_guardrail_trap_col_being_dealloced_not_returned_by_alloc) ;  /* 0x00000058005c7944 */ /* 0x038fea0003c00000 */
[----:B------:R-:W-:Y:S05]  /*46b0*/  BRA `(.L_x_94) ;  /* 0x0000000000087947 */ /* 0x000fea0003800000 */
.L_x_92:
[----:B------:R-:W-:Y:S02]  /*46c0*/  MOV R2, 0x46e0 ;  /* 0x000046e000027802 */ /* 0x000fe40000000f00 */
[----:B---345:R-:W-:Y:S05]  /*46d0*/  CALL.REL.NOINC `($__internal_2_$__cuda_sm10x_tcgen05_guardrail_trap_unallocated_columns_being_dealloced) ;  /* 0x0000005800687944 */ /* 0x038fea0003c00000 */
.L_x_94:
[----:B------:R-:W-:Y:S01]  /*46e0*/  NOP ;  /* 0x0000000000007918 */ /* 0x000fe20000000000 */
[----:B----4-:R-:W-:Y:S05]  /*46f0*/  EXIT ;  /* 0x000000000000794d */ /* 0x010fea0003800000 */
.L_x_65:
[----:B------:R-:W-:-:S09]  /*4700*/  UISETP.NE.OR UP5, UPT, UR10, 0x3, UP5 ;  /* 0x000000030a00788c */ /* 0x000fd2000afa5670 */
[----:B------:R-:W-:Y:S05]  /*4710*/  BRA.U UP5, `(.L_x_95) ;  /* 0x0000001105747547 */ /* 0x000fea000b800000 */
[----:B------:R-:W1:Y:S01]  /*4720*/  LDC R0, c[0x0][0xb30] ;  /* 0x0002cc00ff007b82 */ /* 0x000e620000000800 */
[----:B------:R-:W2:Y:S01]  /*4730*/  LDCU.64 UR8, c[0x0][0x888] ;  /* 0x00011100ff0877ac */ /* 0x000ea20008000a00 */
[----:B------:R-:W-:Y:S02]  /*4740*/  HFMA2 R27, -RZ, RZ, 0, 0 ;  /* 0x00000000ff1b7431 */ /* 0x000fe400000001ff */
[----:B------:R-:W-:Y:S01]  /*4750*/  IMAD.MOV.U32 R29, RZ, RZ, 0x1 ;  /* 0x00000001ff1d7424 */ /* 0x000fe200078e00ff */
[----:B------:R-:W-:Y:S01]  /*4760*/  MOV R25, 0x1000 ;  /* 0x0000100000197802 */ /* 0x000fe20000000f00 */
[----:B------:R-:W3:Y:S01]  /*4770*/  LDCU.64 UR4, c[0x0][0x890] ;  /* 0x00011200ff0477ac */ /* 0x000ee20008000a00 */
[----:B------:R-:W-:Y:S01]  /*4780*/  IMAD.MOV.U32 R28, RZ, RZ, RZ ;  /* 0x000000ffff1c7224 */ /* 0x000fe200078e00ff */
[----:B------:R-:W4:Y:S01]  /*4790*/  LDC R24, c[0x0][0x370] ;  /* 0x0000dc00ff187b82 */ /* 0x000f220000000800 */
[----:B------:R-:W-:Y:S01]  /*47a0*/  UMOV UR7, 0x400 ;  /* 0x0000040000077882 */ /* 0x000fe20000000000 */
[----:B------:R-:W-:-:S02]  /*47b0*/  UPLOP3.LUT UP1, UPT, UPT, UPT, UPT, 0x40, 0x4 ;  /* 0x000000000004789c */ /* 0x000fc40003f2e870 */
[----:B------:R-:W-:-:S04]  /*47c0*/  ULEA UR7, UR37, UR7, 0x18 ;  /* 0x0000000725077291 */ /* 0x000fc8000f8ec0ff */
[----:B------:R-:W4:Y:S01]  /*47d0*/  LDC R3, c[0x0][0xb0c] ;  /* 0x0002c300ff037b82 */ /* 0x000f220000000800 */
[----:B------:R-:W-:Y:S02]  /*47e0*/  UIADD3 UR13, UPT, UPT, UR7, 0xe8, URZ ;  /* 0x000000e8070d7890 */ /* 0x000fe4000fffe0ff */
[----:B--2---:R-:W-:Y:S02]  /*47f0*/  UISETP.NE.U32.AND UP3, UPT, UR8, URZ, UPT ;  /* 0x000000ff0800728c */ /* 0x004fe4000bf65070 */
[----:B------:R-:W-:Y:S02]  /*4800*/  UIADD3 UR41, UPT, UPT, UR7, 0xd0, URZ ;  /* 0x000000d007297890 */ /* 0x000fe4000fffe0ff */
[----:B---3--:R-:W-:Y:S01]  /*4810*/  UISETP.NE.U32.AND UP4, UPT, UR4, URZ, UPT ;  /* 0x000000ff0400728c */ /* 0x008fe2000bf85070 */
[----:B------:R-:W2:Y:S01]  /*4820*/  LDC R20, c[0x0][0xb20] ;  /* 0x0002c800ff147b82 */ /* 0x000ea20000000800 */
[----:B-1----:R-:W-:Y:S01]  /*4830*/  ISETP.NE.AND P1, PT, R0, 0x1, PT ;  /* 0x000000010000780c */ /* 0x002fe20003f25270 */
[----:B------:R-:W-:-:S02]  /*4840*/  UISETP.NE.AND.EX UP3, UPT, UR9, URZ, UPT, UP3 ;  /* 0x000000ff0900728c */ /* 0x000fc4000bf65330 */
[----:B------:R-:W-:Y:S02]  /*4850*/  UIADD3 UR33, UPT, UPT, UR7, 0xd8, URZ ;  /* 0x000000d807217890 */ /* 0x000fe4000fffe0ff */
[----:B------:R-:W-:Y:S02]  /*4860*/  UIADD3 UR25, UPT, UPT, UR7, 0xe0, URZ ;  /* 0x000000e007197890 */ /* 0x000fe4000fffe0ff */
[----:B------:R-:W1:Y:S01]  /*4870*/  LDC.64 R30, c[0x0][0x348] ;  /* 0x0000d200ff1e7b82 */ /* 0x000e620000000a00 */
[----:B------:R-:W-:Y:S02]  /*4880*/  UPRMT UR13, UR37, 0x654, UR13 ;  /* 0x00000654250d7896 */ /* 0x000fe4000800000d */
[----:B------:R-:W-:-:S05]  /*4890*/  UISETP.NE.AND.EX UP4, UPT, UR5, URZ, UPT, UP4 ;  /* 0x000000ff0500728c */ /* 0x000fca000bf85340 */
[----:B------:R-:W3:Y:S08]  /*48a0*/  LDC.64 R14, c[0x0][0xb10] ;  /* 0x0002c400ff0e7b82 */ /* 0x000ef00000000a00 */
[----:B------:R-:W1:Y:S08]  /*48b0*/  LDC.64 R6, c[0x0][0xb18] ;  /* 0x0002c600ff067b82 */ /* 0x000e700000000a00 */
[----:B------:R-:W1:Y:S08]  /*48c0*/  LDC.64 R4, c[0x0][0xb28] ;  /* 0x0002ca00ff047b82 */ /* 0x000e700000000a00 */
[----:B--2-4-:R-:W1:Y:S02]  /*48d0*/  LDC R21, c[0x0][0x374] ;  /* 0x0000dd00ff157b82 */ /* 0x014e640000000800 */
.L_x_106:
[C---:B------:R-:W-:Y:S02]  /*48e0*/  LEA R0, R28.reuse, UR7, 0x3 ;  /* 0x000000071c007c11 */ /* 0x040fe4000f8e18ff */
[----:B------:R-:W-:Y:S02]  /*48f0*/  SHF.L.U32 R2, R27, 0x1f, RZ ;  /* 0x0000001f1b027819 */ /* 0x000fe400000006ff */
[----:B------:R-:W-:Y:S02]  /*4900*/  LEA R16, R28, UR7, 0x4 ;  /* 0x000000071c107c11 */ /* 0x000fe4000f8e20ff */
[----:B--2---:R-:W2:Y:S02]  /*4910*/  SYNCS.PHASECHK.TRANS64.TRYWAIT P0, [R0+URZ+0x120], R2 ;  /* 0x00012002000075a7 */ /* 0x004ea400080011ff */
[----:B--2---:R-:W-:Y:S05]  /*4920*/  @!P0 BRA `(.L_x_96) ;  /* 0x0000005000ac8947 */ /* 0x004fea0003800000 */
.L_x_192:
[----:B------:R-:W-:Y:S01]  /*4930*/  ISETP.GE.AND P0, PT, R34, 0x1, PT ;  /* 0x000000012200780c */ /* 0x000fe20003f06270 */
[----:B------:R-:W4:Y:S01]  /*4940*/  LDS.128 R16, [R16+0x1b0] ;  /* 0x0001b00010107984 */ /* 0x000f220000000c00 */
[----:B--2---:R-:W-:Y:S01]  /*4950*/  VIADD R0, R0, 0x130 ;  /* 0x0000013000007836 */ /* 0x004fe20000000000 */
[----:B------:R-:W-:Y:S01]  /*4960*/  @!PT LDS RZ, [RZ] ;  /* 0x00000000fffff984 */ /* 0x000fe20000000800 */
[----:B------:R-:W-:Y:S01]  /*4970*/  @!PT LDS RZ, [RZ] ;  /* 0x00000000fffff984 */ /* 0x000fe20000000800 */
[----:B------:R-:W-:Y:S01]  /*4980*/  @!PT LDS RZ, [RZ] ;  /* 0x00000000fffff984 */ /* 0x000fe20000000800 */
[----:B------:R-:W-:Y:S01]  /*4990*/  @!PT LDS RZ, [RZ] ;  /* 0x00000000fffff984 */ /* 0x000fe20000000800 */
[----:B------:R2:W-:Y:S06]  /*49a0*/  MEMBAR.ALL.CTA ;  /* 0x0000000000007992 */ /* 0x0005ec0000008000 */
[----:B--2---:R-:W2:Y:S01]  /*49b0*/  FENCE.VIEW.ASYNC.S ;  /* 0x00000000000073c6 */ /* 0x004ea20000000000 */
[----:B------:R-:W-:Y:S04]  /*49c0*/  PRMT R0, RZ, 0x654, R0 ;  /* 0x00000654ff007816 */ /* 0x000fe80000000000 */
[----:B--2---:R2:W-:Y:S01]  /*49d0*/  SYNCS.ARRIVE.TRANS64.RED.A1T0 RZ, [R0+URZ], RZ ;  /* 0x000000ff00ff79a7 */ /* 0x0045e200081004ff */
[----:B----4-:R-:W-:Y:S11]  /*49e0*/  LOP3.LUT P3, RZ, R18, 0x1, RZ, 0xc0, !PT ;  /* 0x0000000112ff7812 */ /* 0x010ff6000786c0ff */
[----:B------:R-:W-:Y:S02]  /*49f0*/  @!UPT UIADD3 URZ, UPT, UPT, URZ, URZ, URZ ;  /* 0x000000fffffff290 */ /* 0x000fe4000fffe0ff */
[----:B------:R-:W-:Y:S02]  /*4a00*/  @P3 MOV R11, R16 ;  /* 0x00000010000b3202 */ /* 0x000fe40000000f00 */
[----:B------:R-:W-:Y:S01]  /*4a10*/  @P3 LOP3.LUT R10, R17, 0xffff, RZ, 0xc0, !PT ;  /* 0x0000ffff110a3812 */ /* 0x000fe200078ec0ff */
[----:B--2---:R-:W-:Y:S06]  /*4a20*/  @!P0 BRA `(.L_x_97) ;  /* 0x0000000000a48947 */ /* 0x004fec0003800000 */
[-C--:B-1----:R-:W-:Y:S01]  /*4a30*/  IMAD.HI.U32 R0, R21, R7.reuse, RZ ;  /* 0x0000000715007227 */ /* 0x082fe200078e00ff */
[----:B------:R-:W-:Y:S02]  /*4a40*/  ISETP.NE.AND P0, PT, R6, 0x1, PT ;  /* 0x000000010600780c */ /* 0x000fe40003f05270 */
[----:B------:R-:W-:Y:S01]  /*4a50*/  ISETP.NE.AND P2, PT, R34, 0x1, PT ;  /* 0x000000012200780c */ /* 0x000fe20003f45270 */
[----:B---3--:R-:W-:Y:S01]  /*4a60*/  IMAD.HI.U32 R9, R24, R14, RZ ;  /* 0x0000000e18097227 */ /* 0x008fe200078e00ff */
[----:B------:R-:W-:Y:S02]  /*4a70*/  SHF.R.U32.HI R0, RZ, R20, R0 ;  /* 0x00000014ff007219 */ /* 0x000fe40000011600 */
[----:B------:R-:W-:Y:S01]  /*4a80*/  ISETP.NE.AND P4, PT, R3, 0x1, PT ;  /* 0x000000010300780c */ /* 0x000fe20003f85270 */
[----:B------:R-:W-:Y:S01]  /*4a90*/  IMAD.HI.U32 R13, R10, R7, RZ ;  /* 0x000000070a0d7227 */ /* 0x000fe200078e00ff */
[----:B------:R-:W-:Y:S02]  /*4aa0*/  SHF.R.U32.HI R9, RZ, R15, R9 ;  /* 0x0000000fff097219 */ /* 0x000fe40000011609 */
[----:B------:R-:W-:Y:S01]  /*4ab0*/  SEL R0, R21, R0, !P0 ;  /* 0x0000000015007207 */ /* 0x000fe20004000000 */
[----:B------:R-:W-:Y:S01]  /*4ac0*/  IMAD.HI.U32 R12, R11, R14, RZ ;  /* 0x0000000e0b0c7227 */ /* 0x000fe200078e00ff */
[----:B------:R-:W-:Y:S03]  /*4ad0*/  SEL R9, R24, R9, !P4 ;  /* 0x0000000918097207 */ /* 0x000fe60006000000 */
[-C--:B------:R-:W-:Y:S01]  /*4ae0*/  IMAD.HI.U32 R8, R0, R4.reuse, RZ ;  /* 0x0000000400087227 */ /* 0x080fe200078e00ff */
[----:B------:R-:W-:Y:S03]  /*4af0*/  SHF.R.U32.HI R12, RZ, R15, R12 ;  /* 0x0000000fff0c7219 */ /* 0x000fe6000001160c */
[----:B------:R-:W-:Y:S01]  /*4b00*/  IMAD.HI.U32 R2, R9, R4, RZ ;  /* 0x0000000409027227 */ /* 0x000fe200078e00ff */
[-C--:B------:R-:W-:Y:S02]  /*4b10*/  @P2 SHF.R.U32.HI R0, RZ, R5.reuse, R8 ;  /* 0x00000005ff002219 */ /* 0x080fe40000011608 */
[----:B------:R-:W-:Y:S02]  /*4b20*/  SHF.R.U32.HI R8, RZ, R20, R13 ;  /* 0x00000014ff087219 */ /* 0x000fe4000001160d */
[----:B------:R-:W-:Y:S01]  /*4b30*/  @P2 SHF.R.U32.HI R9, RZ, R5, R2 ;  /* 0x00000005ff092219 */ /* 0x000fe20000011602 */
[----:B------:R-:W-:Y:S01]  /*4b40*/  IMAD R0, R34, R0, RZ ;  /* 0x0000000022007224 */ /* 0x000fe200078e02ff */
[----:B------:R-:W-:Y:S02]  /*4b50*/  SEL R8, R10, R8, !P0 ;  /* 0x000000080a087207 */ /* 0x000fe40004000000 */
[----:B------:R-:W-:Y:S01]  /*4b60*/  SEL R2, R11, R12, !P4 ;  /* 0x0000000c0b027207 */ /* 0x000fe20006000000 */
[----:B------:R-:W-:Y:S01]  /*4b70*/  IMAD R12, R34, R9, RZ ;  /* 0x00000009220c7224 */ /* 0x000fe200078e02ff */
[C---:B------:R-:W-:Y:S01]  /*4b80*/  ISETP.GE.AND P0, PT, R8.reuse, R0, PT ;  /* 0x000000000800720c */ /* 0x040fe20003f06270 */
[----:B------:R-:W-:Y:S03]  /*4b90*/  IMAD.HI.U32 R0, R8, R4, RZ ;  /* 0x0000000408007227 */ /* 0x000fe600078e00ff */
[----:B------:R-:W-:Y:S02]  /*4ba0*/  ISETP.GE.OR P0, PT, R2, R12, P0 ;  /* 0x0000000c0200720c */ /* 0x000fe40000706670 */
[-C--:B------:R-:W-:Y:S04]  /*4bb0*/  SHF.R.U32.HI R0, RZ, R5.reuse, R0 ;  /* 0x00000005ff007219 */ /* 0x080fe80000011600 */
[----:B------:R-:W-:Y:S05]  /*4bc0*/  SEL R13, R8, R0, !P2 ;  /* 0x00000000080d7207 */ /* 0x000fea0005000000 */
[----:B------:R-:W-:Y:S02]  /*4bd0*/  IMAD.MOV R12, RZ, RZ, -R13 ;  /* 0x000000ffff0c7224 */ /* 0x000fe400078e0a0d */
[----:B------:R-:W-:Y:S04]  /*4be0*/  @!P0 IMAD.HI.U32 R0, R2, R4, RZ ;  /* 0x0000000402008227 */ /* 0x000fe800078e00ff */
[----:B------:R-:W-:Y:S01]  /*4bf0*/  IMAD R12, R34, R12, R8 ;  /* 0x0000000c220c7224 */ /* 0x000fe200078e0208 */
[----:B------:R-:W-:Y:S04]  /*4c00*/  @!P0 SHF.R.U32.HI R0, RZ, R5, R0 ;  /* 0x00000005ff008219 */ /* 0x000fe80000011600 */
[----:B------:R-:W-:Y:S04]  /*4c10*/  @!P0 SEL R0, R2, R0, !P2 ;  /* 0x0000000002008207 */ /* 0x000fe80005000000 */
[----:B------:R-:W-:Y:S01]  /*4c20*/  @!P0 IADD3 R13, PT, PT, R13, -R0, RZ ;  /* 0x800000000d0d8210 */ /* 0x000fe20007ffe0ff */
[----:B------:R-:W-:Y:S01]  /*4c30*/  @!P0 IMAD R0, R9, R12, R0 ;  /* 0x0000000c09008224 */ /* 0x000fe200078e0200 */
[----:B------:R-:W-:Y:S01]  /*4c40*/  IADD3 R9, PT, PT, -R8, RZ, RZ ;  /* 0x000000ff08097210 */ /* 0x000fe20007ffe1ff */
[--C-:B------:R-:W-:Y:S02]  /*4c50*/  IMAD.MOV R12, RZ, RZ, -R2.reuse ;  /* 0x000000ffff0c7224 */ /* 0x100fe400078e0a02 */
[----:B------:R-:W-:Y:S02]  /*4c60*/  @!P0 IMAD R8, R13, R34, R2 ;  /* 0x000000220d088224 */ /* 0x000fe400078e0202 */
[----:B------:R-:W-:Y:S02]  /*4c70*/  @!P0 IMAD.MOV.U32 R2, RZ, RZ, R0 ;  /* 0x000000ffff028224 */ /* 0x000fe400078e0000 */
[----:B------:R-:W-:Y:S02]  /*4c80*/  IMAD R11, R3, R12, R11 ;  /* 0x0000000c030b7224 */ /* 0x000fe400078e020b */
[----:B------:R-:W-:Y:S02]  /*4c90*/  IMAD R10, R6, R9, R10 ;  /* 0x00000009060a7224 */ /* 0x000fe400078e020a */
[----:B------:R-:W-:Y:S02]  /*4ca0*/  IMAD R11, R2, R3, R11 ;  /* 0x00000003020b7224 */ /* 0x000fe400078e020b */
[----:B------:R-:W-:Y:S02]  /*4cb0*/  IMAD R10, R8, R6, R10 ;  /* 0x00000006080a7224 */ /* 0x000fe400078e020a */
.L_x_97:
[----:B------:R-:W-:Y:S05]  /*4cc0*/  BRA.U UP1, `(.L_x_98) ;  /* 0x0000000101107547 */ /* 0x000fea000b800000 */
[----:B------:R-:W-:Y:S04]  /*4cd0*/  MOV R2, UR6 ;  /* 0x0000000600027c02 */ /* 0x000fe80008000f00 */
[----:B------:R-:W-:Y:S04]  /*4ce0*/  SHF.L.U32 R2, R2, 0x1f, RZ ;  /* 0x0000001f02027819 */ /* 0x000fe800000006ff */
[----:B------:R-:W2:Y:S02]  /*4cf0*/  SYNCS.PHASECHK.TRANS64.TRYWAIT P0, [UR7+0x118], R2 ;  /* 0x00011802ff0075a7 */ /* 0x000ea40008001107 */
[----:B--2---:R-:W-:Y:S05]  /*4d00*/  @!P0 BRA `(.L_x_99) ;  /* 0x0000004c00c88947 */ /* 0x004fea0003800000 */
.L_x_98:
[----:B------:R-:W-:Y:S02]  /*4d10*/  R2UR UR42, R22 ;  /* 0x00000000162a72ca */ /* 0x000fe400000e0000 */
[----:B------:R-:W-:Y:S02]  /*4d20*/  R2UR UR43, R23 ;  /* 0x00000000172b72ca */ /* 0x000fe400000e0000 */
[----:B------:R-:W-:Y:S02]  /*4d30*/  ISETP.NE.U32.AND P2, PT, RZ, UR4, PT ;  /* 0x00000004ff007c0c */ /* 0x000fe4000bf45070 */
[----:B------:R-:W-:Y:S02]  /*4d40*/  SHF.L.U32 R22, R29, 0x1f, RZ ;  /* 0x0000001f1d167819 */ /* 0x000fe400000006ff */
[----:B------:R-:W-:Y:S05]  /*4d50*/  ISETP.NE.AND.EX P2, PT, RZ, UR5, PT, P2 ;  /* 0x00000005ff007c0c */ /* 0x000fea000bf45320 */
[----:B------:R-:W-:Y:S02]  /*4d60*/  USHF.L.U32 UR42, UR42, 0x7, URZ ;  /* 0x000000072a2a7899 */ /* 0x000fe400080006ff */
[----:B------:R-:W-:Y:S01]  /*4d70*/  USHF.L.U32 UR43, UR43, 0x6, URZ ;  /* 0x000000062b2b7899 */ /* 0x000fe200080006ff */
[----:B------:R-:W-:Y:S11]  /*4d80*/  BRA.U !UP4, `(.L_x_100) ;  /* 0x000000010c347547 */ /* 0x000ff6000b800000 */
[----:B------:R-:W-:Y:S01]  /*4d90*/  UPLOP3.LUT UP0, UPT, UPT, UPT, UP3, 0x80, 0x8 ;  /* 0x000000000008789c */ /* 0x000fe20003f0f030 */
[----:B--2---:R-:W-:Y:S02]  /*4da0*/  HFMA2 R0, -RZ, RZ, 0, 5.9604644775390625e-08 ;  /* 0x00000001ff007431 */ /* 0x004fe400000001ff */
[----:B------:R-:W-:Y:S03]  /*4db0*/  IMAD.MOV.U32 R64, RZ, RZ, 0x1 ;  /* 0x00000001ff407424 */ /* 0x000fe600078e00ff */
[----:B------:R-:W-:Y:S05]  /*4dc0*/  PLOP3.LUT P0, PT, PT, PT, UP0, 0x80, 0x8 ;  /* 0x000000000008781c */ /* 0x000fea0003f0f008 */
[----:B------:R-:W2:Y:S01]  /*4dd0*/  @UP0 LDCU.64 UR10, c[0x0][0x888] ;  /* 0x00011100ff0a07ac */ /* 0x000ea20008000a00 */
[----:B------:R-:W-:Y:S07]  /*4de0*/  @UP0 UIMAD UR8, UR36, UR4, URZ ;  /* 0x00000004240802a4 */ /* 0x000fee000f8e02ff */
[----:B------:R-:W-:Y:S01]  /*4df0*/  @!P0 PRMT R64, R0, 0x7610, R64 ;  /* 0x0000761000408816 */ /* 0x000fe20000000040 */
[----:B--2---:R-:W-:Y:S03]  /*4e00*/  @UP0 UIMAD.WIDE UR10, UR8, 0x4, UR10 ;  /* 0x00000004080a08a5 */ /* 0x004fe6000f8e020a */
[----:B------:R-:W2:Y:S03]  /*4e10*/  @!UP0 LDCU UR8, c[0x0][0x880] ;  /* 0x00011000ff0887ac */ /* 0x000ea60008000800 */
[----:B-----5:R-:W-:Y:S01]  /*4e20*/  IMAD.U32 R52, RZ, RZ, UR10 ;  /* 0x0000000aff347e24 */ /* 0x020fe2000f8e00ff */
[----:B------:R-:W-:Y:S05]  /*4e30*/  MOV R53, UR11 ;  /* 0x0000000b00357c02 */ /* 0x000fea0008000f00 */
[----:B------:R4:W5:Y:S02]  /*4e40*/  @P0 LDG.E R52, desc[UR38][R52.64] ;  /* 0x0000002634340981 */ /* 0x000964000c1e1900 */
[----:B--2-4-:R-:W-:Y:S07]  /*4e50*/  @!P0 IMAD.U32 R52, RZ, RZ, UR8 ;  /* 0x00000008ff348e24 */ /* 0x014fee000f8e00ff */
.L_x_100:
[----:B-----5:R-:W-:Y:S01]  /*4e60*/  @!P2 FSETP.EQ.AND P0, PT, R52, RZ, PT ;  /* 0x000000ff3400a20b */ /* 0x020fe20003f02000 */
[----:B------:R-:W-:Y:S01]  /*4e70*/  @!UPT UIADD3 URZ, UPT, UPT, URZ, URZ, URZ ;  /* 0x000000fffffff290 */ /* 0x000fe2000fffe0ff */
[----:B------:R-:W-:Y:S11]  /*4e80*/  @!P2 BRA `(.L_x_101) ;  /* 0x000000000014a947 */ /* 0x000ff60003800000 */
[----:B------:R-:W-:Y:S02]  /*4e90*/  LOP3.LUT P2, RZ, R64, 0xff, RZ, 0xc0, !PT ;  /* 0x000000ff40ff7812 */ /* 0x000fe4000784c0ff */
[----:B------:R-:W-:Y:S04]  /*4ea0*/  PLOP3.LUT P0, PT, PT, PT, UP0, 0x80, 0x8 ;  /* 0x000000000008781c */ /* 0x000fe80003f0f008 */
[----:B------:R-:W-:Y:S07]  /*4eb0*/  PLOP3.LUT P0, PT, P0, PT, PT, 0x8, 0x80 ;  /* 0x000000000080781c */ /* 0x000fee000070e170 */
[----:B------:R-:W-:Y:S11]  /*4ec0*/  @P2 FSETP.EQ.AND P0, PT, R52, RZ, PT ;  /* 0x000000ff3400220b */ /* 0x000ff60003f02000 */
[----:B------:R-:W-:Y:S02]  /*4ed0*/  @!UPT UIADD3 URZ, UPT, UPT, URZ, URZ, URZ ;  /* 0x000000fffffff290 */ /* 0x000fe4000fffe0ff */
.L_x_101:
[----:B------:R-:W4:Y:S01]  /*4ee0*/  SYNCS.PHASECHK.TRANS64.TRYWAIT P2, [UR7+0xf0], R22 ;  /* 0x0000f016ff0075a7 */ /* 0x000f220008041107 */
[----:B------:R-:W-:Y:S04]  /*4ef0*/  ELECT P4, URZ, PT ;  /* 0x0000000000ff782f */ /* 0x000fe80003880000 */
[----:B------:R-:W-:Y:S11]  /*4f00*/  PLOP3.LUT P4, PT, P0, P4, PT, 0xf2, 0x2f ;  /* 0x00000000002f781c */ /* 0x000ff60000789e72 */
[----:B------:R-:W-:Y:S02]  /*4f10*/  @!UPT UIADD3 URZ, UPT, UPT, URZ, URZ, URZ ;  /* 0x000000fffffff290 */ /* 0x000fe4000fffe0ff */
[----:B-1----:R-:W-:Y:S05]  /*4f20*/  @!P4 IADD3 R8, P0, PT, R30, 0x580, RZ ;  /* 0x000005801e08c810 */ /* 0x002fea0007f1e0ff */
[----:B--2---:R-:W-:Y:S01]  /*4f30*/  @!P4 IMAD.X R2, RZ, RZ, R31, P0 ;  /* 0x000000ffff02c224 */ /* 0x004fe200000e061f */
[----:B----4-:R-:W-:Y:S07]  /*4f40*/  @!P2 BRA `(.L_x_102) ;  /* 0x0000004c0050a947 */ /* 0x010fee0003800000 */
.L_x_195:
[----:B------:R-:W-:Y:S01]  /*4f50*/  @!P4 R2UR UR9, R8 ;  /* 0x000000000809c2ca */ /* 0x000fe200000e0000 */
[----:B------:R-:W-:Y:S01]  /*4f60*/  VOTEU.ALL UP1, P4 ;  /* 0x0000000000ff7886 */ /* 0x000fe20002020000 */
[----:B------:R-:W-:Y:S01]  /*4f70*/  @!P4 R2UR UR8, R2 ;  /* 0x000000000208c2ca */ /* 0x000fe200000e0000 */
[----:B------:R-:W-:Y:S01]  /*4f80*/  VOTEU.ALL UP2, P4 ;  /* 0x0000000000ff7886 */ /* 0x000fe20002040000 */
[----:B------:R-:W-:Y:S01]  /*4f90*/  UMOV UR16, 0x0 ;  /* 0x0000000000107882 */ /* 0x000fe20000000000 */
[----:B------:R-:W-:Y:S01]  /*4fa0*/  UMOV UR17, 0x10000000 ;  /* 0x1000000000117882 */ /* 0x000fe20000000000 */
[----:B------:R-:W-:Y:S01]  /*4fb0*/  @!UP1 UIADD3 UR40, UPT, UPT, UR7, 0x200, URZ ;  /* 0x0000020007289890 */ /* 0x000fe2000fffe0ff */
[----:B-1----:R-:W-:Y:S01]  /*4fc0*/  @!P4 IMAD.MOV.U32 R0, RZ, RZ, 0x1000 ;  /* 0x00001000ff00c424 */ /* 0x002fe200078e00ff */
[----:B------:R-:W-:Y:S01]  /*4fd0*/  UMOV UR44, UR36 ;  /* 0x00000024002c7c82 */ /* 0x000fe20008000000 */
[----:B------:R-:W-:Y:S01]  /*4fe0*/  @!UP1 UIADD3 UR10, UPT, UPT, UR42, 0x40, URZ ;  /* 0x000000402a0a9890 */ /* 0x000fe2000fffe0ff */
[----:B------:R-:W-:Y:S01]  /*4ff0*/  UMOV UR11, UR43 ;  /* 0x0000002b000b7c82 */ /* 0x000fe20008000000 */
[----:B------:R-:W-:Y:S02]  /*5000*/  UMOV UR12, UR36 ;  /* 0x00000024000c7c82 */ /* 0x000fe40008000000 */
[----:B------:R-:W-:Y:S01]  /*5010*/  IMAD.U32 R8, RZ, RZ, UR9 ;  /* 0x00000009ff087e24 */ /* 0x000fe2000f8e00ff */
[----:B------:R-:W-:Y:S01]  /*5020*/  UMOV UR9, UR41 ;  /* 0x0000002900097c82 */ /* 0x000fe20008000000 */
[----:B------:R-:W-:Y:S01]  /*5030*/  IMAD.U32 R9, RZ, RZ, UR8 ;  /* 0x00000008ff097e24 */ /* 0x000fe2000f8e00ff */
[----:B------:R-:W-:Y:S02]  /*5040*/  @!UP1 UIADD3 UR8, UPT, UPT, UR7, 0xa00, URZ ;  /* 0x00000a0007089890 */ /* 0x000fe4000fffe0ff */
[----:B------:R-:W-:Y:S01]  /*5050*/  @!P4 R2UR UR18, R8 ;  /* 0x000000000812c2ca */ /* 0x000fe200000e0000 */
[----:B------:R-:W-:Y:S01]  /*5060*/  VOTEU.ALL UP1, P4 ;  /* 0x0000000000ff7886 */ /* 0x000fe20002020000 */
[----:B------:R-:W-:Y:S01]  /*5070*/  @!P4 R2UR UR19, R9 ;  /* 0x000000000913c2ca */ /* 0x000fe200000e0000 */
[----:B------:R-:W-:Y:S01]  /*5080*/  UPRMT UR14, UR37, 0x654, UR41 ;  /* 0x00000654250e7896 */ /* 0x000fe20008000029 */
[----:B------:R-:W-:Y:S05]  /*5090*/  @!P4 IADD3 R8, P0, PT, R30, 0x580, RZ ;  /* 0x000005801e08c810 */ /* 0x000fea0007f1e0ff */
[----:B------:R-:W-:Y:S06]  /*50a0*/  @!P4 IMAD.X R2, RZ, RZ, R31, P0 ;  /* 0x000000ffff02c224 */ /* 0x000fec00000e061f */
[----:B------:R1:W-:Y:S01]  /*50b0*/  @!UP2 UTMALDG.3D [UR40], [UR18], desc[UR16] ;  /* 0x000010281200a5b4 */ /* 0x0003e20008011000 */
[----:B------:R1:W-:Y:S01]  /*50c0*/  @!UP1 UTMALDG.3D [UR8], [UR18], desc[UR16] ;  /* 0x00001008120095b4 */ /* 0x0003e20008011000 */
[----:B------:R1:W-:Y:S01]  /*50d0*/  @!P4 SYNCS.ARRIVE.TRANS64.RED.A0TR RZ, [UR7+0xd0], R0 ;  /* 0x0000d000ffffc9a7 */ /* 0x0003e20008300407 */
[----:B------:R-:W-:Y:S01]  /*50e0*/  SYNCS.ARRIVE.TRANS64.RED.A1T0 RZ, [UR14], RZ ;  /* 0x000000ffffff79a7 */ /* 0x000fe2000810040e */
[----:B------:R-:W2:Y:S02]  /*50f0*/  SYNCS.PHASECHK.TRANS64.TRYWAIT P2, [UR7+0xf8], R22 ;  /* 0x0000f816ff0075a7 */ /* 0x000ea40008041107 */
[----:B-12---:R-:W-:Y:S05]  /*5100*/  @!P2 BRA `(.L_x_103) ;  /* 0x0000004800f8a947 */ /* 0x006fea0003800000 */
.L_x_197:
        /* <DEDUP_REMOVED lines=8> */
[----:B------:R-:W-:Y:S01]  /*5190*/  @!UP1 UIADD3 UR32, UPT, UPT, UR7, 0x1200, URZ ;  /* 0x0000120007209890 */ /* 0x000fe2000fffe0ff */
[----:B------:R-:W-:Y:S01]  /*51a0*/  UMOV UR35, UR43 ;  /* 0x0000002b00237c82 */ /* 0x000fe20008000000 */
[----:B------:R-:W-:Y:S03]  /*51b0*/  @!UP1 UIADD3 UR10, UPT, UPT, UR42, 0x50, URZ ;  /* 0x000000502a0a9890 */ /* 0x000fe6000fffe0ff */
[----:B------:R-:W-:Y:S01]  /*51c0*/  IMAD.U32 R8, RZ, RZ, UR9 ;  /* 0x00000009ff087e24 */ /* 0x000fe2000f8e00ff */
[----:B------:R-:W-:Y:S01]  /*51d0*/  UMOV UR9, UR33 ;  /* 0x0000002100097c82 */ /* 0x000fe20008000000 */
[----:B------:R-:W-:Y:S01]  /*51e0*/  IMAD.U32 R9, RZ, RZ, UR8 ;  /* 0x00000008ff097e24 */ /* 0x000fe2000f8e00ff */
[----:B------:R-:W-:Y:S02]  /*51f0*/  @!UP1 UIADD3 UR8, UPT, UPT, UR7, 0x1a00, URZ ;  /* 0x00001a0007089890 */ /* 0x000fe4000fffe0ff */
[----:B------:R-:W-:Y:S01]  /*5200*/  @!P4 R2UR UR18, R8 ;  /* 0x000000000812c2ca */ /* 0x000fe200000e0000 */
[----:B------:R-:W-:Y:S01]  /*5210*/  VOTEU.ALL UP1, P4 ;  /* 0x0000000000ff7886 */ /* 0x000fe20002020000 */
[----:B------:R-:W-:Y:S01]  /*5220*/  @!P4 R2UR UR19, R9 ;  /* 0x000000000913c2ca */ /* 0x000fe200000e0000 */
[----:B------:R-:W-:Y:S01]  /*5230*/  UMOV UR11, UR43 ;  /* 0x0000002b000b7c82 */ /* 0x000fe20008000000 */
[----:B------:R-:W-:Y:S01]  /*5240*/  UMOV UR12, UR36 ;  /* 0x00000024000c7c82 */ /* 0x000fe20008000000 */
[----:B------:R-:W-:Y:S01]  /*5250*/  UPRMT UR14, UR37, 0x654, UR33 ;  /* 0x00000654250e7896 */ /* 0x000fe20008000021 */
[----:B------:R-:W-:Y:S05]  /*5260*/  @!P4 IADD3 R8, P0, PT, R30, 0x580, RZ ;  /* 0x000005801e08c810 */ /* 0x000fea0007f1e0ff */
[----:B------:R-:W-:Y:S04]  /*5270*/  @!P4 IMAD.X R2, RZ, RZ, R31, P0 ;  /* 0x000000ffff02c224 */ /* 0x000fe800000e061f */
[----:B------:R1:W-:Y:S01]  /*5280*/  @!UP2 UTMALDG.3D [UR32], [UR18], desc[UR16] ;  /* 0x000010201200a5b4 */ /* 0x0003e20008011000 */
[----:B------:R1:W-:Y:S01]  /*5290*/  @!UP1 UTMALDG.3D [UR8], [UR18], desc[UR16] ;  /* 0x00001008120095b4 */ /* 0x0003e20008011000 */
[----:B------:R1:W-:Y:S01]  /*52a0*/  @!P4 SYNCS.ARRIVE.TRANS64.RED.A0TR RZ, [UR7+0xd8], R0 ;  /* 0x0000d800ffffc9a7 */ /* 0x0003e20008300407 */
[----:B------:R-:W-:Y:S01]  /*52b0*/  SYNCS.ARRIVE.TRANS64.RED.A1T0 RZ, [UR14], RZ ;  /* 0x000000ffffff79a7 */ /* 0x000fe2000810040e */
[----:B------:R-:W2:Y:S02]  /*52c0*/  SYNCS.PHASECHK.TRANS64.TRYWAIT P2, [UR7+0x100], R22 ;  /* 0x00010016ff0075a7 */ /* 0x000ea40008041107 */
[----:B-12---:R-:W-:Y:S05]  /*52d0*/  @!P2 BRA `(.L_x_104) ;  /* 0x00000048009ca947 */ /* 0x006fea0003800000 */
.L_x_199:
[----:B------:R-:W2:Y:S01]  /*52e0*/  LDC.64 R12, c[0x0][0xb18] ;  /* 0x0002c600ff0c7b82 */ /* 0x000ea20000000a00 */
[----:B------:R-:W-:Y:S01]  /*52f0*/  @!P4 R2UR UR8, R2 ;  /* 0x000000000208c2ca */ /* 0x000fe200000e0000 */
[----:B------:R-:W-:Y:S01]  /*5300*/  VOTEU.ALL UP1, P4 ;  /* 0x0000000000ff7886 */ /* 0x000fe20002020000 */
[----:B------:R-:W-:Y:S01]  /*5310*/  @!P4 R2UR UR9, R8 ;  /* 0x000000000809c2ca */ /* 0x000fe200000e0000 */
[----:B------:R-:W-:Y:S01]  /*5320*/  VOTEU.ALL UP2, P4 ;  /* 0x0000000000ff7886 */ /* 0x000fe20002040000 */
[----:B------:R-:W-:Y:S03]  /*5330*/  UMOV UR16, 0x0 ;  /* 0x0000000000107882 */ /* 0x000fe60000000000 */
[----:B------:R-:W4:Y:S01]  /*5340*/  @!P1 LDC R2, c[0x0][0xb0c] ;  /* 0x0002c300ff029b82 */ /* 0x000f220000000800 */
[----:B------:R-:W-:Y:S01]  /*5350*/  @!UP1 UIADD3 UR26, UPT, UPT, UR42, 0x20, URZ ;  /* 0x000000202a1a9890 */ /* 0x000fe2000fffe0ff */
[----:B-1----:R-:W-:Y:S01]  /*5360*/  @!P4 IMAD.MOV.U32 R0, RZ, RZ, 0x1000 ;  /* 0x00001000ff00c424 */ /* 0x002fe200078e00ff */
[----:B------:R-:W-:Y:S01]  /*5370*/  @!UP1 UIADD3 UR24, UPT, UPT, UR7, 0x2200, URZ ;  /* 0x0000220007189890 */ /* 0x000fe2000fffe0ff */
[----:B------:R-:W-:Y:S01]  /*5380*/  @P3 SHF.R.U32.HI R26, RZ, 0x10, R17 ;  /* 0x00000010ff1a3819 */ /* 0x000fe20000011611 */
[----:B------:R-:W-:Y:S01]  /*5390*/  UMOV UR17, 0x10000000 ;  /* 0x1000000000117882 */ /* 0x000fe20000000000 */
[----:B------:R-:W-:Y:S01]  /*53a0*/  UMOV UR27, UR43 ;  /* 0x0000002b001b7c82 */ /* 0x000fe20008000000 */
[----:B------:R-:W-:Y:S01]  /*53b0*/  UMOV UR28, UR36 ;  /* 0x00000024001c7c82 */ /* 0x000fe20008000000 */
[----:B------:R-:W-:Y:S01]  /*53c0*/  IMAD.U32 R9, RZ, RZ, UR8 ;  /* 0x00000008ff097e24 */ /* 0x000fe2000f8e00ff */
[----:B------:R-:W-:Y:S01]  /*53d0*/  @!UP1 UIADD3 UR10, UPT, UPT, UR42, 0x60, URZ ;  /* 0x000000602a0a9890 */ /* 0x000fe2000fffe0ff */
[----:B------:R-:W-:Y:S01]  /*53e0*/  IMAD.U32 R8, RZ, RZ, UR9 ;  /* 0x00000009ff087e24 */ /* 0x000fe2000f8e00ff */
[----:B------:R-:W-:Y:S01]  /*53f0*/  @!UP1 UIADD3 UR8, UPT, UPT, UR7, 0x2a00, URZ ;  /* 0x00002a0007089890 */ /* 0x000fe2000fffe0ff */
[----:B------:R-:W-:Y:S01]  /*5400*/  VIADD R28, R28, 0x1 ;  /* 0x000000011c1c7836 */ /* 0x000fe20000000000 */
[----:B------:R-:W-:Y:S01]  /*5410*/  @!P4 R2UR UR19, R9 ;  /* 0x000000000913c2ca */ /* 0x000fe200000e0000 */
[----:B------:R-:W-:Y:S01]  /*5420*/  VOTEU.ALL UP1, P4 ;  /* 0x0000000000ff7886 */ /* 0x000fe20002020000 */
[----:B------:R-:W-:Y:S01]  /*5430*/  @!P4 R2UR UR18, R8 ;  /* 0x000000000812c2ca */ /* 0x000fe200000e0000 */
[----:B------:R-:W-:Y:S01]  /*5440*/  UMOV UR9, UR25 ;  /* 0x0000001900097c82 */ /* 0x000fe20008000000 */
[----:B------:R-:W1:Y:S01]  /*5450*/  LDC.64 R8, c[0x0][0xb10] ;  /* 0x0002c400ff087b82 */ /* 0x000e620000000a00 */
[----:B------:R-:W-:Y:S01]  /*5460*/  UMOV UR11, UR43 ;  /* 0x0000002b000b7c82 */ /* 0x000fe20008000000 */
[----:B------:R-:W-:Y:S01]  /*5470*/  UMOV UR12, UR36 ;  /* 0x00000024000c7c82 */ /* 0x000fe20008000000 */
[----:B------:R-:W-:Y:S08]  /*5480*/  UPRMT UR14, UR37, 0x654, UR25 ;  /* 0x00000654250e7896 */ /* 0x000ff00008000019 */
[----:B------:R1:W-:Y:S01]  /*5490*/  @!UP2 UTMALDG.3D [UR24], [UR18], desc[UR16] ;  /* 0x000010181200a5b4 */ /* 0x0003e20008011000 */
[----:B------:R1:W-:Y:S01]  /*54a0*/  @!UP1 UTMALDG.3D [UR8], [UR18], desc[UR16] ;  /* 0x00001008120095b4 */ /* 0x0003e20008011000 */
[----:B------:R5:W-:Y:S01]  /*54b0*/  @!P4 SYNCS.ARRIVE.TRANS64.RED.A0TR RZ, [UR7+0xe0], R0 ;  /* 0x0000e000ffffc9a7 */ /* 0x000be20008300407 */
[C---:B-1----:R-:W-:Y:S01]  /*54c0*/  @!P1 IMAD.HI.U32 R8, R11.reuse, R8, RZ ;  /* 0x000000080b089227 */ /* 0x042fe200078e00ff */
[----:B--2---:R-:W-:Y:S02]  /*54d0*/  @!P1 ISETP.NE.AND P0, PT, R12, 0x1, PT ;  /* 0x000000010c00980c */ /* 0x004fe40003f05270 */
[----:B----4-:R-:W-:Y:S01]  /*54e0*/  @!P1 ISETP.NE.AND P2, PT, R2, 0x1, PT ;  /* 0x000000010200980c */ /* 0x010fe20003f45270 */
[C---:B------:R-:W-:Y:S01]  /*54f0*/  @!P1 IMAD.HI.U32 R13, R10.reuse, R13, RZ ;  /* 0x0000000d0a0d9227 */ /* 0x040fe200078e00ff */
[----:B------:R-:W-:Y:S04]  /*5500*/  @!P1 SHF.R.U32.HI R8, RZ, R9, R8 ;  /* 0x00000009ff089219 */ /* 0x000fe80000011608 */
[----:B------:R-:W-:Y:S01]  /*5510*/  @!P1 SEL R8, R11, R8, !P2 ;  /* 0x000000080b089207 */ /* 0x000fe20005000000 */
[----:B------:R-:W-:Y:S01]  /*5520*/  SYNCS.ARRIVE.TRANS64.RED.A1T0 RZ, [UR14], RZ ;  /* 0x000000ffffff79a7 */ /* 0x000fe2000810040e */
[----:B------:R-:W1:Y:S01]  /*5530*/  SYNCS.PHASECHK.TRANS64.TRYWAIT P5, [UR7+0x108], R22 ;  /* 0x00010816ff0075a7 */ /* 0x000e6200080a1107 */
[----:B-----5:R-:W2:Y:S02]  /*5540*/  @!P1 LDC R0, c[0x0][0xb20] ;  /* 0x0002c800ff009b82 */ /* 0x020ea40000000800 */
[----:B--2---:R-:W-:Y:S04]  /*5550*/  @!P1 SHF.R.U32.HI R0, RZ, R0, R13 ;  /* 0x00000000ff009219 */ /* 0x004fe8000001160d */
[----:B------:R-:W-:Y:S05]  /*5560*/  @!P1 SEL R9, R10, R0, !P0 ;  /* 0x000000000a099207 */ /* 0x000fea0004000000 */
[----:B------:R-:W-:Y:S02]  /*5570*/  @!P1 IMAD.IADD R0, R9, 0x1, -R8 ;  /* 0x0000000109009824 */ /* 0x000fe400078e0a08 */
[----:B------:R-:W-:Y:S02]  /*5580*/  @!P1 IMAD.IADD R8, R8, 0x1, -R9 ;  /* 0x0000000108089824 */ /* 0x000fe400078e0a09 */
[----:B------:R-:W-:Y:S02]  /*5590*/  @!P1 IMAD R11, R0, R2, R11 ;  /* 0x00000002000b9224 */ /* 0x000fe400078e020b */
[----:B------:R-:W-:Y:S01]  /*55a0*/  @!P1 IMAD R10, R8, R12, R10 ;  /* 0x0000000c080a9224 */ /* 0x000fe200078e020a */
[----:B-1----:R-:W-:Y:S06]  /*55b0*/  @!P5 BRA `(.L_x_105) ;  /* 0x0000004400fcd947 */ /* 0x002fec0003800000 */
.L_x_201:
[----:B------:R-:W-:Y:S01]  /*55c0*/  @!P4 IADD3 R2, P0, PT, R30, 0x580, RZ ;  /* 0x000005801e02c810 */ /* 0x000fe20007f1e0ff */
[----:B------:R-:W-:Y:S01]  /*55d0*/  VOTEU.ALL UP1, P4 ;  /* 0x0000000000ff7886 */ /* 0x000fe20002020000 */
[----:B------:R-:W-:Y:S01]  /*55e0*/  VOTEU.ALL UP2, P4 ;  /* 0x0000000000ff7886 */ /* 0x000fe20002040000 */
[----:B------:R-:W-:Y:S01]  /*55f0*/  UMOV UR14, 0x0 ;  /* 0x00000000000e7882 */ /* 0x000fe20000000000 */
[----:B------:R-:W-:Y:S01]  /*5600*/  @!P4 R2UR UR9, R2 ;  /* 0x000000000209c2ca */ /* 0x000fe200000e0000 */
[----:B-1----:R-:W-:Y:S01]  /*5610*/  @!P4 IMAD.X R0, RZ, RZ, R31, P0 ;  /* 0x000000ffff00c224 */ /* 0x002fe200000e061f */
[----:B------:R-:W-:Y:S01]  /*5620*/  @!UP1 UIADD3 UR17, UPT, UPT, UR7, 0xe8, URZ ;  /* 0x000000e807119890 */ /* 0x000fe2000fffe0ff */
[----:B------:R-:W-:Y:S01]  /*5630*/  ISETP.NE.AND P0, PT, R28, 0x2, PT ;  /* 0x000000021c00780c */ /* 0x000fe20003f05270 */
[----:B------:R-:W-:Y:S01]  /*5640*/  @!UP1 UIADD3 UR18, UPT, UPT, UR42, 0x30, URZ ;  /* 0x000000302a129890 */ /* 0x000fe2000fffe0ff */
[----:B------:R-:W-:Y:S01]  /*5650*/  LOP3.LUT R29, R29, 0x1, RZ, 0x3c, !PT ;  /* 0x000000011d1d7812 */ /* 0x000fe200078e3cff */
[----:B------:R-:W-:Y:S01]  /*5660*/  @!UP1 UIADD3 UR16, UPT, UPT, UR7, 0x3200, URZ ;  /* 0x0000320007109890 */ /* 0x000fe2000fffe0ff */
[----:B------:R-:W-:Y:S01]  /*5670*/  @!P4 R2UR UR8, R0 ;  /* 0x000000000008c2ca */ /* 0x000fe200000e0000 */
[----:B------:R-:W-:Y:S01]  /*5680*/  UMOV UR15, 0x10000000 ;  /* 0x10000000000f7882 */ /* 0x000fe20000000000 */
[----:B------:R-:W-:Y:S01]  /*5690*/  UMOV UR19, UR43 ;  /* 0x0000002b00137c82 */ /* 0x000fe20008000000 */
[----:B------:R-:W-:Y:S01]  /*56a0*/  UMOV UR20, UR36 ;  /* 0x0000002400147c82 */ /* 0x000fe20008000000 */
[----:B------:R-:W-:Y:S01]  /*56b0*/  @!UP1 UIADD3 UR10, UPT, UPT, UR42, 0x70, URZ ;  /* 0x000000702a0a9890 */ /* 0x000fe2000fffe0ff */
[----:B------:R-:W-:Y:S01]  /*56c0*/  SEL R0, RZ, 0x1, P0 ;  /* 0x00000001ff007807 */ /* 0x000fe20000000000 */
[----:B------:R-:W-:Y:S01]  /*56d0*/  IMAD.U32 R8, RZ, RZ, UR9 ;  /* 0x00000009ff087e24 */ /* 0x000fe2000f8e00ff */
[----:B------:R-:W-:Y:S01]  /*56e0*/  UMOV UR11, UR43 ;  /* 0x0000002b000b7c82 */ /* 0x000fe20008000000 */
[----:B------:R-:W-:Y:S01]  /*56f0*/  UMOV UR12, UR36 ;  /* 0x00000024000c7c82 */ /* 0x000fe20008000000 */
[----:B------:R-:W-:Y:S01]  /*5700*/  UMOV UR9, UR17 ;  /* 0x0000001100097c82 */ /* 0x000fe20008000000 */
[----:B------:R-:W-:Y:S01]  /*5710*/  @P3 R2UR UR36, R26 ;  /* 0x000000001a2432ca */ /* 0x000fe200000e0000 */
[----:B------:R-:W-:Y:S01]  /*5720*/  IMAD.IADD R22, R10, 0x1, R54 ;  /* 0x000000010a167824 */ /* 0x000fe200078e0236 */
[----:B------:R-:W-:Y:S01]  /*5730*/  @!P4 R2UR UR22, R8 ;  /* 0x000000000816c2ca */ /* 0x000fe200000e0000 */
[----:B------:R-:W-:Y:S01]  /*5740*/  IMAD.U32 R9, RZ, RZ, UR8 ;  /* 0x00000008ff097e24 */ /* 0x000fe2000f8e00ff */
[----:B------:R-:W-:Y:S01]  /*5750*/  @!UP1 UIADD3 UR8, UPT, UPT, UR7, 0x3a00, URZ ;  /* 0x00003a0007089890 */ /* 0x000fe2000fffe0ff */
[----:B------:R-:W-:Y:S01]  /*5760*/  LOP3.LUT R27, R27, R0, RZ, 0x3c, !PT ;  /* 0x000000001b1b7212 */ /* 0x000fe200078e3cff */
[----:B------:R-:W-:Y:S01]  /*5770*/  VOTEU.ALL UP1, P4 ;  /* 0x0000000000ff7886 */ /* 0x000fe20002020000 */
[----:B------:R-:W-:Y:S01]  /*5780*/  IMAD.IADD R23, R11, 0x1, R55 ;  /* 0x000000010b177824 */ /* 0x000fe200078e0237 */
[----:B------:R-:W-:Y:S02]  /*5790*/  @!P4 R2UR UR23, R9 ;  /* 0x000000000917c2ca */ /* 0x000fe400000e0000 */
[----:B------:R-:W-:Y:S11]  /*57a0*/  SEL R28, R28, RZ, P0 ;  /* 0x000000ff1c1c7207 */ /* 0x000ff60000000000 */
[----:B------:R2:W-:Y:S01]  /*57b0*/  @!UP2 UTMALDG.3D [UR16], [UR22], desc[UR14] ;  /* 0x00000e101600a5b4 */ /* 0x0005e20008011000 */
[----:B------:R2:W-:Y:S01]  /*57c0*/  @!UP1 UTMALDG.3D [UR8], [UR22], desc[UR14] ;  /* 0x00000e08160095b4 */ /* 0x0005e20008011000 */
[----:B------:R2:W-:Y:S01]  /*57d0*/  @!P4 SYNCS.ARRIVE.TRANS64.RED.A0TR RZ, [UR7+0xe8], R25 ;  /* 0x0000e819ffffc9a7 */ /* 0x0005e20008300407 */
[----:B------:R-:W-:Y:S01]  /*57e0*/  UPLOP3.LUT UP1, UPT, UPT, UPT, UPT, 0x80, 0x8 ;  /* 0x000000000008789c */ /* 0x000fe20003f2f070 */
[----:B------:R-:W-:Y:S01]  /*57f0*/  SYNCS.ARRIVE.TRANS64.RED.A1T0 RZ, [UR13], RZ ;  /* 0x000000ffffff79a7 */ /* 0x000fe2000810040d */
[----:B------:R-:W-:Y:S09]  /*5800*/  @P3 BRA `(.L_x_106) ;  /* 0xfffffff000343947 */ /* 0x000ff2000383ffff */
[----:B------:R-:W-:-:S04]  /*5810*/  SHF.L.U32 R2, R29, 0x1f, RZ ;  /* 0x0000001f1d027819 */ /* 0x000fc800000006ff */
[----:B------:R-:W1:Y:S02]  /*5820*/  SYNCS.PHASECHK.TRANS64.TRYWAIT P0, [UR7+0xf0], R2 ;  /* 0x0000f002ff0075a7 */ /* 0x000e640008001107 */
[----:B-1----:R-:W-:Y:S05]  /*5830*/  @!P0 BRA `(.L_x_107) ;  /* 0x0000004400748947 */ /* 0x002fea0003800000 */
.L_x_203:
[----:B------:R-:W4:Y:S02]  /*5840*/  SYNCS.PHASECHK.TRANS64.TRYWAIT P0, [UR7+0xf8], R2 ;  /* 0x0000f802ff0075a7 */ /* 0x000f240008001107 */
[----:B----4-:R-:W-:Y:S05]  /*5850*/  @!P0 BRA `(.L_x_108) ;  /* 0x0000004400848947 */ /* 0x010fea0003800000 */
.L_x_205:
[----:B------:R-:W4:Y:S02]  /*5860*/  SYNCS.PHASECHK.TRANS64.TRYWAIT P0, [UR7+0x100], R2 ;  /* 0x00010002ff0075a7 */ /* 0x000f240008001107 */
[----:B----4-:R-:W-:Y:S05]  /*5870*/  @!P0 BRA `(.L_x_109) ;  /* 0x0000004400948947 */ /* 0x010fea0003800000 */
.L_x_207:
[----:B-1----:R-:W-:-:S07]  /*5880*/  MOV R0, UR7 ;  /* 0x0000000700007c02 */ /* 0x002fce0008000f00 */
.L_x_110:
[----:B-1----:R-:W-:-:S04]  /*5890*/  SHF.L.U32 R2, R29, 0x1f, RZ ;  /* 0x0000001f1d027819 */ /* 0x002fc800000006ff */
[----:B------:R1:W4:Y:S03]  /*58a0*/  SYNCS.PHASECHK.TRANS64.TRYWAIT P0, [R0+URZ+0x108], R2 ;  /* 0x00010802000075a7 */ /* 0x00032600080011ff */
[----:B----4-:R-:W-:Y:S05]  /*58b0*/  @!P0 NANOSLEEP.SYNCS 0x989680 ;  /* 0x009896800000895d */ /* 0x010fea0003900000 */
[----:B------:R-:W4:Y:S02]  /*58c0*/  @!P0 SYNCS.PHASECHK.TRANS64 P0, [R0+URZ+0x108], R2 ;  /* 0x00010802000085a7 */ /* 0x000f2400080010ff */
[----:B--2-4-:R-:W-:Y:S05]  /*58d0*/  @P0 EXIT ;  /* 0x000000000000094d */ /* 0x014fea0003800000 */
[----:B------:R-:W-:Y:S05]  /*58e0*/  BRA `(.L_x_110) ;  /* 0xfffffffc00e87947 */ /* 0x000fea000383ffff */
.L_x_95:
[----:B------:R-:W-:-:S06]  /*58f0*/  UISETP.GE.AND UP1, UPT, UR10, 0x4, UPT ;  /* 0x000000040a00788c */ /* 0x000fcc000bf26270 */
[----:B------:R-:W-:-:S13]  /*5900*/  PLOP3.LUT P0, PT, PT, PT, UP1, 0x80, 0x8 ;  /* 0x000000000008781c */ /* 0x000fda0003f0f018 */
[----:B------:R-:W-:Y:S05]  /*5910*/  @!P0 EXIT ;  /* 0x000000000000894d */ /* 0x000fea0003800000 */
[----:B------:R-:W-:Y:S01]  /*5920*/  BAR.SYNC.DEFER_BLOCKING 0x6, 0xa0 ;  /* 0x0182800000007b1d */ /* 0x000fe20000010000 */
[C---:B------:R-:W-:Y:S01]  /*5930*/  IMAD.SHL.U32 R84, R85.reuse, 0x10, RZ ;  /* 0x0000001055547824 */ /* 0x040fe200078e00ff */
[----:B------:R-:W-:Y:S01]  /*5940*/  CS2R R80, SRZ ;  /* 0x0000000000507805 */ /* 0x000fe2000001ff00 */
[----:B------:R-:W-:Y:S02]  /*5950*/  IMAD.SHL.U32 R6, R86, 0x200000, RZ ;  /* 0x0020000056067824 */ /* 0x000fe400078e00ff */
[C---:B------:R-:W-:Y:S01]  /*5960*/  IMAD.U32 R5, R85.reuse, 0x10000, RZ ;  /* 0x0001000055057824 */ /* 0x040fe200078e00ff */
[----:B------:R-:W-:Y:S02]  /*5970*/  UMOV UR41, 0x400 ;  /* 0x0000040000297882 */ /* 0x000fe40000000000 */
[----:B------:R-:W1:Y:S01]  /*5980*/  LDC R72, c[0x0][0x370] ;  /* 0x0000dc00ff487b82 */ /* 0x000e620000000800 */
[----:B------:R-:W-:Y:S01]  /*5990*/  ULEA UR41, UR37, UR41, 0x18 ;  /* 0x0000002925297291 */ /* 0x000fe2000f8ec0ff */
[C---:B------:R-:W-:Y:S01]  /*59a0*/  IMAD.SHL.U32 R2, R85.reuse, 0x2, RZ ;  /* 0x0000000255027824 */ /* 0x040fe200078e00ff */
[----:B------:R-:W-:Y:S01]  /*59b0*/  LOP3.LUT R4, R84, 0x40, RZ, 0xc0, !PT ;  /* 0x0000004054047812 */ /* 0x000fe200078ec0ff */
[----:B------:R-:W-:Y:S01]  /*59c0*/  IMAD.SHL.U32 R3, R86, 0x200, RZ ;  /* 0x0000020056037824 */ /* 0x000fe200078e00ff */
[----:B------:R-:W-:Y:S01]  /*59d0*/  LOP3.LUT R0, R84, 0x5b0, RZ, 0xc0, !PT ;  /* 0x000005b054007812 */ /* 0x000fe200078ec0ff */
[----:B------:R-:W-:Y:S01]  /*59e0*/  IMAD.MOV.U32 R38, RZ, RZ, RZ ;  /* 0x000000ffff267224 */ /* 0x000fe200078e00ff */
[----:B------:R-:W-:Y:S01]  /*59f0*/  LOP3.LUT R6, R6, 0x200000, RZ, 0xc0, !PT ;  /* 0x0020000006067812 */ /* 0x000fe200078ec0ff */
[----:B------:R-:W2:Y:S01]  /*5a00*/  LDC R71, c[0x0][0x374] ;  /* 0x0000dd00ff477b82 */ /* 0x000ea20000000800 */
[----:B------:R-:W-:Y:S01]  /*5a10*/  LOP3.LUT R2, R4, 0x8, R2, 0xf8, !PT ;  /* 0x0000000804027812 */ /* 0x000fe200078ef802 */
[----:B------:R-:W-:Y:S01]  /*5a20*/  IMAD.MOV.U32 R82, RZ, RZ, RZ ;  /* 0x000000ffff527224 */ /* 0x000fe200078e00ff */
[----:B------:R-:W-:Y:S01]  /*5a30*/  LOP3.LUT R0, R0, 0x200, R3, 0xf8, !PT ;  /* 0x0000020000007812 */ /* 0x000fe200078ef803 */
[----:B------:R-:W-:Y:S01]  /*5a40*/  IMAD.MOV.U32 R70, RZ, RZ, RZ ;  /* 0x000000ffff467224 */ /* 0x000fe200078e00ff */
[----:B------:R-:W-:Y:S01]  /*5a50*/  LOP3.LUT R5, R6, 0x400000, R5, 0xf8, !PT ;  /* 0x0040000006057812 */ /* 0x000fe200078ef805 */
[----:B------:R-:W3:Y:S01]  /*5a60*/  LDCU.64 UR46, c[0x0][0x348] ;  /* 0x00006900ff2e77ac */ /* 0x000ee20008000a00 */
[----:B------:R-:W-:Y:S01]  /*5a70*/  LOP3.LUT P0, RZ, R84, 0x40, RZ, 0xc0, !PT ;  /* 0x0000004054ff7812 */ /* 0x000fe2000780c0ff */
[----:B------:R-:W4:Y:S01]  /*5a80*/  LDS R39, [UR41+0x1d0] ;  /* 0x0001d029ff277984 */ /* 0x000f220008000800 */
[----:B------:R-:W-:Y:S01]  /*5a90*/  LOP3.LUT R83, R0, R2, RZ, 0xfc, !PT ;  /* 0x0000000200537212 */ /* 0x000fe200078efcff */
[----:B------:R-:W-:Y:S01]  /*5aa0*/  UMOV UR44, 0x1 ;  /* 0x00000001002c7882 */ /* 0x000fe20000000000 */
[----:B------:R-:W-:Y:S01]  /*5ab0*/  P2R R0, PR, RZ, 0x1 ;  /* 0x00000001ff007803 */ /* 0x000fe20000000000 */
[----:B------:R-:W-:Y:S01]  /*5ac0*/  UIADD3 UR40, UPT, UPT, UR41, 0x200, URZ ;  /* 0x0000020029287890 */ /* 0x000fe2000fffe0ff */
[----:B------:R-:W-:Y:S01]  /*5ad0*/  LOP3.LUT R85, R85, 0x60, RZ, 0xc0, !PT ;  /* 0x0000006055557812 */ /* 0x000fe200078ec0ff */
[----:B------:R-:W-:Y:S01]  /*5ae0*/  UMOV UR43, URZ ;  /* 0x000000ff002b7c82 */ /* 0x000fe20008000000 */
[----:B------:R-:W-:Y:S01]  /*5af0*/  UMOV UR42, URZ ;  /* 0x000000ff002a7c82 */ /* 0x000fe20008000000 */
[----:B-1234-:R-:W-:-:S08]  /*5b00*/  IMAD.IADD R39, R39, 0x1, R5 ;  /* 0x0000000127277824 */ /* 0x01efd000078e0205 */
.L_x_139:
[C---:B------:R-:W-:Y:S02]  /*5b10*/  LEA R0, R70.reuse, UR41, 0x3 ;  /* 0x0000002946007c11 */ /* 0x040fe4000f8e18ff */
[----:B------:R-:W-:Y:S02]  /*5b20*/  SHF.L.U32 R2, R81, 0x1f, RZ ;  /* 0x0000001f51027819 */ /* 0x000fe400000006ff */
[----:B------:R-:W-:Y:S02]  /*5b30*/  LEA R8, R70, UR41, 0x4 ;  /* 0x0000002946087c11 */ /* 0x000fe4000f8e20ff */
[----:B------:R-:W1:Y:S02]  /*5b40*/  SYNCS.PHASECHK.TRANS64.TRYWAIT P0, [R0+URZ+0x120], R2 ;  /* 0x00012002000075a7 */ /* 0x000e6400080011ff */
[----:B-1----:R-:W-:Y:S05]  /*5b50*/  @!P0 BRA `(.L_x_111) ;  /* 0x0000004000f48947 */ /* 0x002fea0003800000 */
.L_x_208:
        /* <DEDUP_REMOVED lines=11> */
[----:B--2---:R-:W-:-:S04]  /*5c10*/  LOP3.LUT P3, RZ, R10, 0x1, RZ, 0xc0, !PT ;  /* 0x000000010aff7812 */ /* 0x004fc8000786c0ff */
[----:B------:R-:W-:-:S09]  /*5c20*/  P2R R88, PR, RZ, 0x8 ;  /* 0x00000008ff587803 */ /* 0x000fd20000000000 */
[----:B------:R-:W-:Y:S02]  /*5c30*/  @P3 MOV R78, R8 ;  /* 0x00000008004e3202 */ /* 0x000fe40000000f00 */
[----:B------:R-:W-:Y:S01]  /*5c40*/  @P3 LOP3.LUT R77, R9, 0xffff, RZ, 0xc0, !PT ;  /* 0x0000ffff094d3812 */ /* 0x000fe200078ec0ff */
[----:B-1----:R-:W-:Y:S06]  /*5c50*/  @!P0 BRA `(.L_x_112) ;  /* 0x0000000000b88947 */ /* 0x002fec0003800000 */
[----:B------:R-:W1:Y:S01]  /*5c60*/  LDC.64 R4, c[0x0][0xb18] ;  /* 0x0002c600ff047b82 */ /* 0x000e620000000a00 */
[----:B------:R-:W-:-:S07]  /*5c70*/  ISETP.NE.AND P0, PT, R34, 0x1, PT ;  /* 0x000000012200780c */ /* 0x000fce0003f05270 */
[----:B------:R-:W2:Y:S08]  /*5c80*/  LDC.64 R6, c[0x0][0xb10] ;  /* 0x0002c400ff067b82 */ /* 0x000eb00000000a00 */
[----:B------:R-:W3:Y:S08]  /*5c90*/  LDC R0, c[0x0][0xb20] ;  /* 0x0002c800ff007b82 */ /* 0x000ef00000000800 */
[----:B------:R-:W4:Y:S01]  /*5ca0*/  LDC R12, c[0x0][0xb0c] ;  /* 0x0002c300ff0c7b82 */ /* 0x000f220000000800 */
[----:B-1----:R-:W-:Y:S01]  /*5cb0*/  IMAD.HI.U32 R14, R71, R5, RZ ;  /* 0x00000005470e7227 */ /* 0x002fe200078e00ff */
[----:B------:R-:W-:-:S03]  /*5cc0*/  ISETP.NE.AND P1, PT, R4, 0x1, PT ;  /* 0x000000010400780c */ /* 0x000fc60003f25270 */
[----:B------:R-:W-:-:S03]  /*5cd0*/  IMAD.HI.U32 R5, R77, R5, RZ ;  /* 0x000000054d057227 */ /* 0x000fc600078e00ff */
[----:B------:R-:W1:Y:S01]  /*5ce0*/  LDC.64 R2, c[0x0][0xb28] ;  /* 0x0002ca00ff027b82 */ /* 0x000e620000000a00 */
[----:B--2---:R-:W-:-:S04]  /*5cf0*/  IMAD.HI.U32 R15, R72, R6, RZ ;  /* 0x00000006480f7227 */ /* 0x004fc800078e00ff */
[----:B------:R-:W-:Y:S01]  /*5d00*/  IMAD.HI.U32 R16, R78, R6, RZ ;  /* 0x000000064e107227 */ /* 0x000fe200078e00ff */
[-C--:B------:R-:W-:Y:S02]  /*5d10*/  SHF.R.U32.HI R15, RZ, R7.reuse, R15 ;  /* 0x00000007ff0f7219 */ /* 0x080fe4000001160f */
[-C--:B---3--:R-:W-:Y:S02]  /*5d20*/  SHF.R.U32.HI R14, RZ, R0.reuse, R14 ;  /* 0x00000000ff0e7219 */ /* 0x088fe4000001160e */
[----:B------:R-:W-:Y:S02]  /*5d30*/  SHF.R.U32.HI R5, RZ, R0, R5 ;  /* 0x00000000ff057219 */ /* 0x000fe40000011605 */
[----:B------:R-:W-:Y:S02]  /*5d40*/  SEL R14, R71, R14, !P1 ;  /* 0x0000000e470e7207 */ /* 0x000fe40004800000 */
[----:B------:R-:W-:Y:S02]  /*5d50*/  SHF.R.U32.HI R16, RZ, R7, R16 ;  /* 0x00000007ff107219 */ /* 0x000fe40000011610 */
[----:B----4-:R-:W-:-:S02]  /*5d60*/  ISETP.NE.AND P2, PT, R12, 0x1, PT ;  /* 0x000000010c00780c */ /* 0x010fc40003f45270 */
[----:B------:R-:W-:Y:S02]  /*5d70*/  SEL R5, R77, R5, !P1 ;  /* 0x000000054d057207 */ /* 0x000fe40004800000 */
[----:B------:R-:W-:Y:S02]  /*5d80*/  SEL R15, R72, R15, !P2 ;  /* 0x0000000f480f7207 */ /* 0x000fe40005000000 */
[----:B------:R-:W-:Y:S01]  /*5d90*/  SEL R16, R78, R16, !P2 ;  /* 0x000000104e107207 */ /* 0x000fe20005000000 */
[----:B-1----:R-:W-:-:S04]  /*5da0*/  IMAD.HI.U32 R13, R14, R2, RZ ;  /* 0x000000020e0d7227 */ /* 0x002fc800078e00ff */
        /* <DEDUP_REMOVED lines=25> */
.L_x_112:
[----:B------:R-:W1:Y:S02]  /*5f40*/  LDCU UR4, c[0x0][0xb30] ;  /* 0x00016600ff0477ac */ /* 0x000e640008000800 */
[----:B-1----:R-:W-:-:S09]  /*5f50*/  UISETP.NE.AND UP0, UPT, UR4, 0x1, UPT ;  /* 0x000000010400788c */ /* 0x002fd2000bf05270 */
        /* <DEDUP_REMOVED lines=17> */
.L_x_113:
[----:B------:R-:W-:Y:S01]  /*6070*/  ULOP3.LUT UP0, URZ, UR40, 0x90, URZ, 0xc0, !UPT ;  /* 0x0000009028ff7892 */ /* 0x000fe2000f80c0ff */
[----:B------:R-:W-:Y:S02]  /*6080*/  IADD3 R70, PT, PT, R70, 0x1, RZ ;  /* 0x0000000146467810 */ /* 0x000fe40007ffe0ff */
[----:B------:R-:W-:-:S06]  /*6090*/  @P3 SHF.R.U32.HI R79, RZ, 0x10, R9 ;  /* 0x00000010ff4f3819 */ /* 0x000fcc0000011609 */
[----:B------:R-:W-:Y:S05]  /*60a0*/  BRA.U !UP0, `(.L_x_114) ;  /* 0x00000001087c7547 */ /* 0x000fea000b800000 */
[----:B------:R-:W-:Y:S01]  /*60b0*/  MOV R2, 0x0 ;  /* 0x0000000000027802 */ /* 0x000fe20000000f00 */
[----:B------:R-:W1:Y:S01]  /*60c0*/  LDCU.64 UR8, c[0x4][0x80] ;  /* 0x01001000ff0877ac */ /* 0x000e620008000a00 */
[----:B------:R-:W-:Y:S02]  /*60d0*/  HFMA2 R12, -RZ, RZ, 0, 5.9604644775390625e-08 ;  /* 0x00000001ff0c7431 */ /* 0x000fe400000001ff */
[----:B------:R-:W-:Y:S01]  /*60e0*/  IMAD.MOV.U32 R8, RZ, RZ, 0x70 ;  /* 0x00000070ff087424 */ /* 0x000fe200078e00ff */
[----:B------:R2:W3:Y:S01]  /*60f0*/  LDC.64 R14, c[0x4][R2] ;  /* 0x01000000020e7b82 */ /* 0x0004e20000000a00 */
[----:B------:R-:W4:Y:S01]  /*6100*/  LDCU.64 UR6, c[0x4][0x88] ;  /* 0x01001100ff0677ac */ /* 0x000f220008000a00 */
[----:B------:R-:W-:Y:S01]  /*6110*/  IMAD.MOV.U32 R13, RZ, RZ, RZ ;  /* 0x000000ffff0d7224 */ /* 0x000fe200078e00ff */
[----:B------:R-:W2:Y:S01]  /*6120*/  LDCU.64 UR4, c[0x4][0x8] ;  /* 0x01000100ff0477ac */ /* 0x000ea20008000a00 */
[----:B-1----:R-:W-:Y:S01]  /*6130*/  IMAD.U32 R4, RZ, RZ, UR8 ;  /* 0x00000008ff047e24 */ /* 0x002fe2000f8e00ff */
[----:B------:R-:W-:Y:S01]  /*6140*/  MOV R5, UR9 ;  /* 0x0000000900057c02 */ /* 0x000fe20008000f00 */
[----:B----4-:R-:W-:Y:S01]  /*6150*/  IMAD.U32 R6, RZ, RZ, UR6 ;  /* 0x00000006ff067e24 */ /* 0x010fe2000f8e00ff */
[----:B------:R-:W-:Y:S01]  /*6160*/  MOV R7, UR7 ;  /* 0x0000000700077c02 */ /* 0x000fe20008000f00 */
[----:B--2---:R-:W-:Y:S01]  /*6170*/  IMAD.U32 R10, RZ, RZ, UR4 ;  /* 0x00000004ff0a7e24 */ /* 0x004fe2000f8e00ff */
[----:B------:R-:W-:-:S02]  /*6180*/  MOV R11, UR5 ;  /* 0x00000005000b7c02 */ /* 0x000fc40008000f00 */
[----:B------:R-:W-:-:S07]  /*6190*/  LEPC R20, `(.L_x_115) ;  /* 0x000000001014794e */ /* 0x000fce0000000000 */
[----:B---3-5:R-:W-:Y:S05]  /*61a0*/  CALL.ABS.NOINC R14 ;  /* 0x000000000e007343 */ /* 0x028fea0003c00000 */
.L_x_115:
[----:B------:R-:W1:Y:S01]  /*61b0*/  LDC.64 R2, c[0x4][R2] ;  /* 0x0100000002027b82 */ /* 0x000e620000000a00 */
[----:B------:R-:W2:Y:S01]  /*61c0*/  LDCU.64 UR8, c[0x4][0x80] ;  /* 0x01001000ff0877ac */ /* 0x000ea20008000a00 */
[----:B------:R-:W-:Y:S02]  /*61d0*/  HFMA2 R12, -RZ, RZ, 0, 5.9604644775390625e-08 ;  /* 0x00000001ff0c7431 */ /* 0x000fe400000001ff */
[----:B------:R-:W-:Y:S01]  /*61e0*/  IMAD.MOV.U32 R8, RZ, RZ, 0x70 ;  /* 0x00000070ff087424 */ /* 0x000fe200078e00ff */
[----:B------:R-:W3:Y:S01]  /*61f0*/  LDCU.64 UR6, c[0x4][0x88] ;  /* 0x01001100ff0677ac */ /* 0x000ee20008000a00 */
[----:B------:R-:W-:Y:S01]  /*6200*/  IMAD.MOV.U32 R13, RZ, RZ, RZ ;  /* 0x000000ffff0d7224 */ /* 0x000fe200078e00ff */
[----:B------:R-:W4:Y:S01]  /*6210*/  LDCU.64 UR4, c[0x4][0x8] ;  /* 0x01000100ff0477ac */ /* 0x000f220008000a00 */
[----:B--2---:R-:W-:Y:S02]  /*6220*/  MOV R4, UR8 ;  /* 0x0000000800047c02 */ /* 0x004fe40008000f00 */
[----:B------:R-:W-:Y:S01]  /*6230*/  MOV R5, UR9 ;  /* 0x0000000900057c02 */ /* 0x000fe20008000f00 */
[----:B---3--:R-:W-:Y:S01]  /*6240*/  IMAD.U32 R6, RZ, RZ, UR6 ;  /* 0x00000006ff067e24 */ /* 0x008fe2000f8e00ff */
[----:B------:R-:W-:Y:S01]  /*6250*/  MOV R7, UR7 ;  /* 0x0000000700077c02 */ /* 0x000fe20008000f00 */
[----:B----4-:R-:W-:Y:S01]  /*6260*/  IMAD.U32 R10, RZ, RZ, UR4 ;  /* 0x00000004ff0a7e24 */ /* 0x010fe2000f8e00ff */
[----:B------:R-:W-:-:S02]  /*6270*/  MOV R11, UR5 ;  /* 0x00000005000b7c02 */ /* 0x000fc40008000f00 */
[----:B------:R-:W-:-:S07]  /*6280*/  LEPC R20, `(.L_x_114) ;  /* 0x000000001014794e */ /* 0x000fce0000000000 */
[----:B-1----:R-:W-:Y:S05]  /*6290*/  CALL.ABS.NOINC R2 ;  /* 0x0000000002007343 */ /* 0x002fea0003c00000 */
.L_x_114:
[----:B------:R-:W1:Y:S01]  /*62a0*/  LDC.64 R2, c[0x0][0x890] ;  /* 0x00022400ff027b82 */ /* 0x000e620000000a00 */
[----:B------:R-:W-:-:S06]  /*62b0*/  ULOP3.LUT UR4, UR44, 0x1, URZ, 0x3c, !UPT ;  /* 0x000000012c047892 */ /* 0x000fcc000f8e3cff */
[----:B------:R-:W-:Y:S01]  /*62c0*/  IMAD.U32 R76, RZ, RZ, UR4 ;  /* 0x00000004ff4c7e24 */ /* 0x000fe2000f8e00ff */
[----:B-1----:R-:W-:-:S04]  /*62d0*/  ISETP.NE.U32.AND P3, PT, R2, RZ, PT ;  /* 0x000000ff0200720c */ /* 0x002fc80003f65070 */
[----:B------:R-:W-:-:S13]  /*62e0*/  ISETP.NE.AND.EX P3, PT, R3, RZ, PT, P3 ;  /* 0x000000ff0300720c */ /* 0x000fda0003f65330 */
[----:B------:R-:W-:Y:S05]  /*62f0*/  @!P3 BRA `(.L_x_116) ;  /* 0x000000000034b947 */ /* 0x000fea0003800000 */
[----:B------:R-:W1:Y:S02]  /*6300*/  LDCU.64 UR4, c[0x0][0x888] ;  /* 0x00011100ff0477ac */ /* 0x000e640008000a00 */
[----:B-1----:R-:W-:-:S04]  /*6310*/  UISETP.NE.U32.AND UP0, UPT, UR4, URZ, UPT ;  /* 0x000000ff0400728c */ /* 0x002fc8000bf05070 */
[----:B------:R-:W-:-:S09]  /*6320*/  UISETP.NE.AND.EX UP0, UPT, UR5, URZ, UPT, UP0 ;  /* 0x000000ff0500728c */ /* 0x000fd2000bf05300 */
[----:B------:R-:W-:Y:S05]  /*6330*/  BRA.U !UP0, `(.L_x_117) ;  /* 0x0000000108187547 */ /* 0x000fea000b800000 */
[----:B------:R-:W1:Y:S01]  /*6340*/  LDC.64 R4, c[0x0][0x888] ;  /* 0x00022200ff047b82 */ /* 0x000e620000000a00 */
[----:B------:R-:W-:-:S04]  /*6350*/  IMAD R0, R2, UR36, RZ ;  /* 0x0000002402007c24 */ /* 0x000fc8000f8e02ff */
[----:B-1----:R-:W-:-:S05]  /*6360*/  IMAD.WIDE R4, R0, 0x4, R4 ;  /* 0x0000000400047825 */ /* 0x002fca00078e0204 */
[----:B-----5:R1:W5:Y:S01]  /*6370*/  LDG.E R52, desc[UR38][R4.64] ;  /* 0x0000002604347981 */ /* 0x020362000c1e1900 */
[----:B------:R-:W-:Y:S01]  /*6380*/  MOV R64, 0x1 ;  /* 0x0000000100407802 */ /* 0x000fe20000000f00 */
[----:B------:R-:W-:Y:S06]  /*6390*/  BRA `(.L_x_116) ;  /* 0x00000000000c7947 */ /* 0x000fec0003800000 */
.L_x_117:
[----:B------:R-:W1:Y:S01]  /*63a0*/  LDCU UR4, c[0x0][0x880] ;  /* 0x00011000ff0477ac */ /* 0x000e620008000800 */
[----:B------:R-:W-:Y:S01]  /*63b0*/  HFMA2 R64, -RZ, RZ, 0, 5.9604644775390625e-08 ;  /* 0x00000001ff407431 */ /* 0x000fe200000001ff */
[----:B-1---5:R-:W-:Y:S02]  /*63c0*/  MOV R52, UR4 ;  /* 0x0000000400347c02 */ /* 0x022fe40008000f00 */
.L_x_116:
[----:B-1----:R-:W1:Y:S02]  /*63d0*/  LDC.64 R4, c[0x0][0x8b0] ;  /* 0x00022c00ff047b82 */ /* 0x002e640000000a00 */
        /* <DEDUP_REMOVED lines=11> */
[----:B------:R-:W-:Y:S05]  /*6490*/  BRA `(.L_x_118) ;  /* 0x0000000000087947 */ /* 0x000fea0003800000 */
.L_x_119:
[----:B------:R-:W1:Y:S02]  /*64a0*/  LDCU UR4, c[0x0][0x8a0] ;  /* 0x00011400ff0477ac */ /* 0x000e640008000800 */
[----:B-1---5:R-:W-:Y:S02]  /*64b0*/  MOV R40, UR4 ;  /* 0x0000000400287c02 */ /* 0x022fe40008000f00 */
.L_x_118:
[----:B------:R-:W-:Y:S01]  /*64c0*/  UISETP.NE.AND UP0, UPT, UR45, URZ, UPT ;  /* 0x000000ff2d00728c */ /* 0x000fe2000bf05270 */
[----:B------:R-:W-:-:S04]  /*64d0*/  PLOP3.LUT P0, PT, PT, PT, PT, 0x8, 0x80 ;  /* 0x000000000080781c */ /* 0x000fc80003f0e170 */
[----:B------:R-:W-:-:S04]  /*64e0*/  P2R R89, PR, RZ, 0x1 ;  /* 0x00000001ff597803 */ /* 0x000fc80000000000 */
[----:B------:R-:W-:Y:S05]  /*64f0*/  BRA.U !UP0, `(.L_x_120) ;  /* 0x00000001083c7547 */ /* 0x000fea000b800000 */
[----:B------:R-:W-:-:S04]  /*6500*/  ISETP.NE.U32.AND P0, PT, R2, RZ, PT ;  /* 0x000000ff0200720c */ /* 0x000fc80003f05070 */
[----:B------:R-:W-:-:S13]  /*6510*/  ISETP.NE.AND.EX P0, PT, R3, RZ, PT, P0 ;  /* 0x000000ff0300720c */ /* 0x000fda0003f05300 */
[----:B-----5:R-:W-:-:S04]  /*6520*/  @!P0 FSETP.EQ.AND P1, PT, R52, RZ, PT ;  /* 0x000000ff3400820b */ /* 0x020fc80003f22000 */
[----:B------:R-:W-:Y:S01]  /*6530*/  P2R R89, PR, RZ, 0x2 ;  /* 0x00000002ff597803 */ /* 0x000fe20000000000 */
[----:B------:R-:W-:Y:S08]  /*6540*/  @!P0 BRA `(.L_x_120) ;  /* 0x0000000000288947 */ /* 0x000ff00003800000 */
[----:B------:R-:W2:Y:S01]  /*6550*/  LDCU.64 UR4, c[0x0][0x888] ;  /* 0x00011100ff0477ac */ /* 0x000ea20008000a00 */
[----:B------:R-:W-:Y:S02]  /*6560*/  LOP3.LUT P1, RZ, R64, 0xff, RZ, 0xc0, !PT ;  /* 0x000000ff40ff7812 */ /* 0x000fe4000782c0ff */
[----:B------:R-:W-:-:S04]  /*6570*/  FSETP.NEU.AND P0, PT, R52, RZ, PT ;  /* 0x000000ff3400720b */ /* 0x000fc80003f0d000 */
[----:B------:R-:W-:Y:S02]  /*6580*/  SEL R0, RZ, 0xffffffff, P0 ;  /* 0xffffffffff007807 */ /* 0x000fe40000000000 */
[----:B--2---:R-:W-:-:S04]  /*6590*/  ISETP.NE.U32.AND P2, PT, RZ, UR4, PT ;  /* 0x00000004ff007c0c */ /* 0x004fc8000bf45070 */
[----:B------:R-:W-:-:S04]  /*65a0*/  ISETP.NE.AND.EX P2, PT, RZ, UR5, PT, P2 ;  /* 0x00000005ff007c0c */ /* 0x000fc8000bf45320 */
[----:B------:R-:W-:-:S04]  /*65b0*/  @!P1 SEL R0, RZ, 0xffffffff, P2 ;  /* 0xffffffffff009807 */ /* 0x000fc80001000000 */
[----:B------:R-:W-:-:S04]  /*65c0*/  LOP3.LUT R0, R0, 0x1, RZ, 0xc0, !PT ;  /* 0x0000000100007812 */ /* 0x000fc800078ec0ff */
[----:B------:R-:W-:-:S04]  /*65d0*/  ISETP.EQ.U32.AND P0, PT, R0, 0x1, PT ;  /* 0x000000010000780c */ /* 0x000fc80003f02070 */
[----:B------:R-:W-:-:S09]  /*65e0*/  P2R R89, PR, RZ, 0x1 ;  /* 0x00000001ff597803 */ /* 0x000fd20000000000 */
.L_x_120:
[----:B------:R-:W-:Y:S01]  /*65f0*/  ISETP.NE.AND P4, PT, R89, RZ, PT ;  /* 0x000000ff5900720c */ /* 0x000fe20003f85270 */
[----:B------:R-:W-:Y:S01]  /*6600*/  IMAD.MOV.U32 R75, RZ, RZ, 0x1 ;  /* 0x00000001ff4b7424 */ /* 0x000fe200078e00ff */
[----:B------:R-:W-:Y:S01]  /*6610*/  LEA R3, R38, UR41, 0x3 ;  /* 0x0000002926037c11 */ /* 0x000fe2000f8e18ff */
[----:B------:R-:W-:Y:S01]  /*6620*/  IMAD.SHL.U32 R69, R23, 0x40, RZ ;  /* 0x0000004017457824 */ /* 0x000fe200078e00ff */
[----:B------:R-:W-:Y:S01]  /*6630*/  SHF.L.U32 R0, R82, 0x1f, RZ ;  /* 0x0000001f52007819 */ /* 0x000fe200000006ff */
[----:B------:R-:W-:Y:S01]  /*6640*/  IMAD.SHL.U32 R67, R22, 0x80, RZ ;  /* 0x0000008016437824 */ /* 0x000fe200078e00ff */
[----:B------:R-:W-:Y:S01]  /*6650*/  CS2R R62, SRZ ;  /* 0x00000000003e7805 */ /* 0x000fe2000001ff00 */
[----:B------:R-:W-:Y:S01]  /*6660*/  IMAD R36, R38, 0x40, R39 ;  /* 0x0000004026247824 */ /* 0x000fe200078e0227 */
[----:B------:R-:W-:Y:S01]  /*6670*/  CS2R R60, SRZ ;  /* 0x00000000003c7805 */ /* 0x000fe2000001ff00 */
[----:B------:R-:W-:Y:S01]  /*6680*/  IMAD.MOV.U32 R37, RZ, RZ, RZ ;  /* 0x000000ffff257224 */ /* 0x000fe200078e00ff */
[----:B------:R-:W-:Y:S01]  /*6690*/  CS2R R58, SRZ ;  /* 0x00000000003a7805 */ /* 0x000fe2000001ff00 */
[----:B------:R-:W-:Y:S01]  /*66a0*/  IMAD.U32 R74, RZ, RZ, UR42 ;  /* 0x0000002aff4a7e24 */ /* 0x000fe2000f8e00ff */
[----:B------:R-:W-:Y:S01]  /*66b0*/  CS2R R56, SRZ ;  /* 0x0000000000387805 */ /* 0x000fe2000001ff00 */
[----:B------:R-:W-:Y:S01]  /*66c0*/  VOTEU.ALL UP0, P4 ;  /* 0x0000000000ff7886 */ /* 0x000fe20002000000 */
[----:B------:R-:W-:Y:S01]  /*66d0*/  @!P4 SHF.L.U32 R2, R76, 0x1f, RZ ;  /* 0x0000001f4c02c819 */ /* 0x000fe200000006ff */
[----:B------:R-:W-:-:S03]  /*66e0*/  IMAD.U32 R73, RZ, RZ, UR43 ;  /* 0x0000002bff497e24 */ /* 0x000fc6000f8e00ff */
[----:B------:R-:W-:-:S09]  /*66f0*/  @!UP0 ULEA UR4, UR43, UR41, 0x3 ;  /* 0x000000292b048291 */ /* 0x000fd2000f8e18ff */
[----:B------:R2:W3:Y:S02]  /*6700*/  @!P4 SYNCS.PHASECHK.TRANS64.TRYWAIT P1, [UR4+0xd0], R2 ;  /* 0x0000d002ff00c5a7 */ /* 0x0004e40008021104 */
[----:B------:R-:W4:Y:S01]  /*6710*/  LDCU.64 UR4, c[0x0][0x888] ;  /* 0x00011100ff0477ac */ /* 0x000f220008000a00 */
[----:B------:R1:W3:Y:S01]  /*6720*/  SYNCS.PHASECHK.TRANS64.TRYWAIT P0, [R3+URZ+0x140], R0 ;  /* 0x00014000030075a7 */ /* 0x0002e200080011ff */
[----:B----4-:R-:W-:-:S04]  /*6730*/  ISETP.NE.U32.AND P2, PT, RZ, UR4, PT ;  /* 0x00000004ff007c0c */ /* 0x010fc8000bf45070 */
[----:B------:R-:W-:-:S04]  /*6740*/  ISETP.NE.AND.EX P2, PT, RZ, UR5, PT, P2 ;  /* 0x00000005ff007c0c */ /* 0x000fc8000bf45320 */
[----:B--2---:R-:W-:Y:S02]  /*6750*/  SEL R2, RZ, 0xffffffff, P2 ;  /* 0xffffffffff027807 */ /* 0x004fe40001000000 */
[----:B-----5:R-:W-:-:S04]  /*6760*/  FSETP.NEU.AND P2, PT, R52, RZ, PT ;  /* 0x000000ff3400720b */ /* 0x020fc80003f4d000 */
[----:B-1----:R-:W-:Y:S02]  /*6770*/  SEL R0, RZ, 0xffffffff, P2 ;  /* 0xffffffffff007807 */ /* 0x002fe40001000000 */
[----:B------:R-:W-:-:S04]  /*6780*/  LOP3.LUT P2, R66, R64, 0xff, RZ, 0xc0, !PT ;  /* 0x000000ff40427812 */ /* 0x000fc8000784c0ff */
[----:B------:R-:W-:-:S04]  /*6790*/  @P3 SEL R0, R2, R0, !P2 ;  /* 0x0000000002003207 */ /* 0x000fc80005000000 */
[----:B------:R-:W-:-:S04]  /*67a0*/  LOP3.LUT R0, R0, 0x1, RZ, 0xc0, !PT ;  /* 0x0000000100007812 */ /* 0x000fc800078ec0ff */
[----:B------:R-:W-:-:S04]  /*67b0*/  ISETP.NE.U32.AND P2, PT, R0, 0x1, PT ;  /* 0x000000010000780c */ /* 0x000fc80003f45070 */
[----:B------:R-:W-:Y:S02]  /*67c0*/  P2R R87, PR, RZ, 0x4 ;  /* 0x00000004ff577803 */ /* 0x000fe40000000000 */
[----:B---3--:R-:W-:Y:S02]  /*67d0*/  @!P4 SEL R75, RZ, 0x1, !P1 ;  /* 0x00000001ff4bc807 */ /* 0x008fe40004800000 */
[----:B------:R-:W-:-:S07]  /*67e0*/  SEL R68, RZ, 0x1, !P0 ;  /* 0x00000001ff447807 */ /* 0x000fce0004000000 */
.L_x_138:
[----:B------:R-:W-:Y:S01]  /*67f0*/  ISETP.NE.AND P0, PT, R89, RZ, PT ;  /* 0x000000ff5900720c */ /* 0x000fe20003f05270 */
[----:B------:R-:W-:Y:S05]  /*6800*/  YIELD ;  /* 0x0000000000007946 */ /* 0x000fea0003800000 */
[----:B------:R-:W-:Y:S07]  /*6810*/  BSSY B1, `(.L_x_121) ;  /* 0x000001c000017945 */ /* 0x000fee0003800000 */
[----:B-1----:R-:W-:Y:S05]  /*6820*/  @P0 BRA `(.L_x_122) ;  /* 0x0000000000680947 */ /* 0x002fea0003800000 */
[----:B------:R-:W-:Y:S01]  /*6830*/  ISETP.NE.AND P2, PT, R87, RZ, PT ;  /* 0x000000ff5700720c */ /* 0x000fe20003f45270 */
[----:B------:R-:W-:Y:S01]  /*6840*/  BSSY B0, `(.L_x_123) ;  /* 0x000000f000007945 */ /* 0x000fe20003800000 */
[----:B------:R-:W-:Y:S02]  /*6850*/  LOP3.LUT P1, RZ, R84, 0x40, RZ, 0xc0, !PT ;  /* 0x0000004054ff7812 */ /* 0x000fe4000782c0ff */
[----:B------:R-:W-:Y:S09]  /*6860*/  PLOP3.LUT P0, PT, PT, PT, PT, 0x8, 0x80 ;  /* 0x000000000080781c */ /* 0x000ff20003f0e170 */
[----:B------:R-:W-:Y:S01]  /*6870*/  @P2 IMAD R4, R73, 0x800, R83 ;  /* 0x0000080049042824 */ /* 0x000fe200078e0253 */
[----:B------:R-:W-:Y:S02]  /*6880*/  @P2 PLOP3.LUT P0, PT, P1, PT, PT, 0x80, 0x8 ;  /* 0x000000000008281c */ /* 0x000fe40000f0f070 */
[----:B------:R-:W-:Y:S02]  /*6890*/  ISETP.NE.AND P1, PT, R75, RZ, PT ;  /* 0x000000ff4b00720c */ /* 0x000fe40003f25270 */
[----:B------:R-:W-:Y:S05]  /*68a0*/  @P2 LEA R4, R4, UR41, 0x1 ;  /* 0x0000002904042c11 */ /* 0x000fea000f8e08ff */
[C---:B------:R-:W-:Y:S02]  /*68b0*/  @P2 VIADD R0, R4.reuse, 0x200 ;  /* 0x0000020004002836 */ /* 0x040fe40000000000 */
[----:B------:R-:W-:Y:S02]  /*68c0*/  @P2 VIADD R2, R4, 0x210 ;  /* 0x0000021004022836 */ /* 0x000fe40000000000 */
[----:B------:R-:W-:Y:S02]  /*68d0*/  @P0 VIADD R2, R0, 0xfffffff0 ;  /* 0xfffffff000020836 */ /* 0x000fe40000000000 */
[----:B------:R-:W-:Y:S05]  /*68e0*/  @P1 BRA `(.L_x_124) ;  /* 0x0000000000101947 */ /* 0x000fea0003800000 */
[----:B------:R-:W-:Y:S02]  /*68f0*/  LEA R3, R73, UR41, 0x3 ;  /* 0x0000002949037c11 */ /* 0x000fe4000f8e18ff */
[----:B------:R-:W-:Y:S04]  /*6900*/  SHF.L.U32 R0, R76, 0x1f, RZ ;  /* 0x0000001f4c007819 */ /* 0x000fe800000006ff */
[----:B------:R-:W1:Y:S02]  /*6910*/  SYNCS.PHASECHK.TRANS64.TRYWAIT P0, [R3+URZ+0xd0], R0 ;  /* 0x0000d000030075a7 */ /* 0x000e6400080011ff */
[----:B-1----:R-:W-:Y:S05]  /*6920*/  @!P0 BRA `(.L_x_125) ;  /* 0x0000003400948947 */ /* 0x002fea0003800000 */
.L_x_124:
[----:B------:R-:W-:Y:S05]  /*6930*/  BSYNC B0 ;  /* 0x0000000000007941 */ /* 0x000fea0003800000 */
.L_x_123:
[----:B------:R-:W-:Y:S01]  /*6940*/  ISETP.NE.AND P0, PT, R87, RZ, PT ;  /* 0x000000ff5700720c */ /* 0x000fe20003f05270 */
[----:B------:R-:W-:Y:S11]  /*6950*/  VIADD R73, R73, 0x1 ;  /* 0x0000000149497836 */ /* 0x000ff60000000000 */
[----:B------:R-:W-:Y:S01]  /*6960*/  @!UPT UIADD3 URZ, UPT, UPT, URZ, URZ, URZ ;  /* 0x000000fffffff290 */ /* 0x000fe2000fffe0ff */
[----:B------:R2:W3:Y:S04]  /*6970*/  @P0 LDS.128 R56, [R4+0x200] ;  /* 0x0002000004380984 */ /* 0x0004e80000000c00 */
[----:B------:R2:W4:Y:S01]  /*6980*/  @P0 LDS.128 R60, [R2] ;  /* 0x00000000023c0984 */ /* 0x0005220000000c00 */
[C---:B------:R-:W-:Y:S04]  /*6990*/  ISETP.NE.AND P0, PT, R73.reuse, 0x4, PT ;  /* 0x000000044900780c */ /* 0x040fe80003f05270 */
[----:B-1----:R-:W-:Y:S02]  /*69a0*/  SEL R0, RZ, 0x1, P0 ;  /* 0x00000001ff007807 */ /* 0x002fe40000000000 */
[----:B------:R-:W-:Y:S02]  /*69b0*/  SEL R73, R73, RZ, P0 ;  /* 0x000000ff49497207 */ /* 0x000fe40000000000 */
[----:B------:R-:W-:Y:S02]  /*69c0*/  LOP3.LUT R76, R76, R0, RZ, 0x3c, !PT ;  /* 0x000000004c4c7212 */ /* 0x000fe400078e3cff */
.L_x_122:
[----:B------:R-:W-:Y:S05]  /*69d0*/  BSYNC B1 ;  /* 0x0000000000017941 */ /* 0x000fea0003800000 */
.L_x_121:
[C---:B------:R-:W-:Y:S01]  /*69e0*/  LOP3.LUT P1, RZ, R37.reuse, R68, RZ, 0xfc, !PT ;  /* 0x0000004425ff7212 */ /* 0x040fe2000782fcff */
[----:B------:R-:W-:Y:S01]  /*69f0*/  IMAD.SHL.U32 R35, R37, 0x10, RZ ;  /* 0x0000001025237824 */ /* 0x000fe200078e00ff */
[----:B------:R-:W-:Y:S01]  /*6a00*/  LEA R65, R38, UR41, 0x3 ;  /* 0x0000002926417c11 */ /* 0x000fe2000f8e18ff */
[----:B------:R-:W-:Y:S02]  /*6a10*/  BSSY B0, `(.L_x_126) ;  /* 0x0000009000007945 */ /* 0x000fe40003800000 */
[----:B--2---:R-:W-:Y:S05]  /*6a20*/  IMAD.IADD R2, R36, 0x1, R35 ;  /* 0x0000000124027824 */ /* 0x004fea00078e0223 */
[----:B------:R-:W-:Y:S04]  /*6a30*/  SHF.R.U32.HI R0, RZ, 0x15, R2 ;  /* 0x00000015ff007819 */ /* 0x000fe80000011602 */
[----:B------:R-:W-:Y:S01]  /*6a40*/  LOP3.LUT P0, RZ, R0, 0x3, R86, 0x48, !PT ;  /* 0x0000000300ff7812 */ /* 0x000fe20007804856 */
[----:B------:R-:W-:Y:S01]  /*6a50*/  @!UPT UIADD3 URZ, UPT, UPT, URZ, URZ, URZ ;  /* 0x000000fffffff290 */ /* 0x000fe2000fffe0ff */
[----:B------:R-:W-:Y:S11]  /*6a60*/  @P1 BRA `(.L_x_127) ;  /* 0x00000000000c1947 */ /* 0x000ff60003800000 */
[----:B------:R-:W-:Y:S04]  /*6a70*/  SHF.L.U32 R0, R82, 0x1f, RZ ;  /* 0x0000001f52007819 */ /* 0x000fe800000006ff */
[----:B------:R-:W1:Y:S02]  /*6a80*/  SYNCS.PHASECHK.TRANS64.TRYWAIT P1, [R65+URZ+0x140], R0 ;  /* 0x00014000410075a7 */ /* 0x000e6400080211ff */
[----:B-1----:R-:W-:Y:S05]  /*6a90*/  @!P1 BRA `(.L_x_128) ;  /* 0x00000034004c9947 */ /* 0x002fea0003800000 */
.L_x_127:
[----:B------:R-:W-:Y:S05]  /*6aa0*/  BSYNC B0 ;  /* 0x0000000000007941 */ /* 0x000fea0003800000 */
.L_x_126:
[----:B------:R-:W-:Y:S05]  /*6ab0*/  @!P0 BRA `(.L_x_129) ;  /* 0x0000000000408947 */ /* 0x000fea0003800000 */
[----:B------:R-:W2:Y:S01]  /*6ac0*/  LDCU.64 UR8, c[0x4][0x70] ;  /* 0x01000e00ff0877ac */ /* 0x000ea20008000a00 */
[----:B------:R-:W-:Y:S01]  /*6ad0*/  MOV R15, 0x0 ;  /* 0x00000000000f7802 */ /* 0x000fe20000000f00 */
[----:B------:R-:W-:Y:S02]  /*6ae0*/  HFMA2 R12, -RZ, RZ, 0, 5.9604644775390625e-08 ;  /* 0x00000001ff0c7431 */ /* 0x000fe400000001ff */
[----:B------:R-:W-:Y:S02]  /*6af0*/  IMAD.MOV.U32 R8, RZ, RZ, 0x192 ;  /* 0x00000192ff087424 */ /* 0x000fe400078e00ff */
[----:B------:R-:W-:Y:S01]  /*6b00*/  IMAD.MOV.U32 R13, RZ, RZ, RZ ;  /* 0x000000ffff0d7224 */ /* 0x000fe200078e00ff */
[----:B------:R-:W5:Y:S01]  /*6b10*/  LDCU.64 UR6, c[0x4][0x78] ;  /* 0x01000f00ff0677ac */ /* 0x000f620008000a00 */
[----:B------:R-:W1:Y:S01]  /*6b20*/  LDC.64 R14, c[0x4][R15] ;  /* 0x010000000f0e7b82 */ /* 0x000e620000000a00 */
[----:B------:R-:W3:Y:S01]  /*6b30*/  LDCU.64 UR4, c[0x4][0x10] ;  /* 0x01000200ff0477ac */ /* 0x000ee20008000a00 */
[----:B--2---:R-:W-:Y:S01]  /*6b40*/  MOV R5, UR9 ;  /* 0x0000000900057c02 */ /* 0x004fe20008000f00 */
[----:B------:R-:W-:Y:S01]  /*6b50*/  IMAD.U32 R4, RZ, RZ, UR8 ;  /* 0x00000008ff047e24 */ /* 0x000fe2000f8e00ff */
[----:B-----5:R-:W-:Y:S01]  /*6b60*/  MOV R7, UR7 ;  /* 0x0000000700077c02 */ /* 0x020fe20008000f00 */
[----:B------:R-:W-:Y:S01]  /*6b70*/  IMAD.U32 R6, RZ, RZ, UR6 ;  /* 0x00000006ff067e24 */ /* 0x000fe2000f8e00ff */
[----:B---3--:R-:W-:Y:S01]  /*6b80*/  MOV R11, UR5 ;  /* 0x00000005000b7c02 */ /* 0x008fe20008000f00 */
[----:B------:R-:W-:Y:S02]  /*6b90*/  IMAD.U32 R10, RZ, RZ, UR4 ;  /* 0x00000004ff0a7e24 */ /* 0x000fe4000f8e00ff */
[----:B------:R-:W-:Y:S07]  /*6ba0*/  LEPC R20, `(.L_x_129) ;  /* 0x000000001014794e */ /* 0x000fee0000000000 */
[----:B-1--4-:R-:W-:Y:S05]  /*6bb0*/  CALL.ABS.NOINC R14 ;  /* 0x000000000e007343 */ /* 0x012fea0003c00000 */
.L_x_129:
[----:B------:R-:W-:Y:S01]  /*6bc0*/  MOV R53, 0x38eb4c3a ;  /* 0x38eb4c3a00357802 */ /* 0x000fe20000000f00 */
[----:B------:R-:W-:Y:S05]  /*6bd0*/  WARPSYNC.ALL ;  /* 0x0000000000007948 */ /* 0x000fea0003800000 */
[----:B------:R-:W-:Y:S01]  /*6be0*/  R2UR UR4, R2 ;  /* 0x00000000020472ca */ /* 0x000fe200000e0000 */
[--C-:B---3--:R-:W-:Y:S01]  /*6bf0*/  HADD2.F32 R20, -RZ, R56.reuse.H0_H0 ;  /* 0x20000038ff147230 */ /* 0x108fe20000004100 */
[----:B------:R-:W-:Y:S01]  /*6c00*/  MOV R41, 0x3c09919f ;  /* 0x3c09919f00297802 */ /* 0x000fe20000000f00 */
[----:B------:R-:W-:Y:S01]  /*6c10*/  HADD2.F32 R21, -RZ, R56.H1_H1 ;  /* 0x30000038ff157230 */ /* 0x000fe20000004100 */
[----:B------:R-:W-:Y:S01]  /*6c20*/  MOV R44, 0x3e235519 ;  /* 0x3e235519002c7802 */ /* 0x000fe20000000f00 */
[--C-:B------:R-:W-:Y:S01]  /*6c30*/  HADD2.F32 R22, -RZ, R57.reuse.H0_H0 ;  /* 0x20000039ff167230 */ /* 0x100fe20000004100 */
[----:B------:R-:W-:Y:S01]  /*6c40*/  MOV R42, 0x3f210a14 ;  /* 0x3f210a14002a7802 */ /* 0x000fe20000000f00 */
[----:B------:R-:W-:Y:S01]  /*6c50*/  HFMA2 R46, -RZ, RZ, 0.8349609375, 5.424022674560546875e-06 ;  /* 0x3aae005bff2e7431 */ /* 0x000fe200000001ff */
[----:B------:R-:W-:Y:S01]  /*6c60*/  MOV R90, UR43 ;  /* 0x0000002b005a7c02 */ /* 0x000fe20008000f00 */
[----:B------:R-:W-:Y:S01]  /*6c70*/  HFMA2 R45, -RZ, RZ, 1.28515625, -179.25 ;  /* 0x3d24d99aff2d7431 */ /* 0x000fe200000001ff */
[----:B------:R-:W-:Y:S01]  /*6c80*/  LOP3.LUT P6, RZ, R84, 0x40, RZ, 0xc0, !PT ;  /* 0x0000004054ff7812 */ /* 0x000fe200078cc0ff */
[----:B------:R-:W-:Y:S01]  /*6c90*/  HFMA2 R43, -RZ, RZ, 1.8525390625, -0.310791015625 ;  /* 0x3f69b4f9ff2b7431 */ /* 0x000fe200000001ff */
[----:B------:R-:W-:Y:S01]  /*6ca0*/  LEA R90, R90, R83, 0xb ;  /* 0x000000535a5a7211 */ /* 0x000fe200078e58ff */
[----:B------:R-:W1:Y:S01]  /*6cb0*/  LDTM.x16 R4, tmem[UR4] ;  /* 0x00000004000479ee */ /* 0x000e620008240000 */
[----:B------:R-:W-:Y:S01]  /*6cc0*/  BSSY.RECONVERGENT B0, `(.L_x_130) ;  /* 0x00001f9000007945 */ /* 0x000fe20003800200 */
[C---:B-1----:R-:W-:Y:S01]  /*6cd0*/  FMUL R0, R40.reuse, R4 ;  /* 0x0000000428007220 */ /* 0x042fe20000400000 */
[C---:B------:R-:W-:Y:S01]  /*6ce0*/  FMUL R4, R40.reuse, R8 ;  /* 0x0000000828047220 */ /* 0x040fe20000400000 */
[C---:B------:R-:W-:Y:S01]  /*6cf0*/  FMUL R8, R40.reuse, R12 ;  /* 0x0000000c28087220 */ /* 0x040fe20000400000 */
[C---:B------:R-:W-:Y:S01]  /*6d00*/  FMUL R2, R40.reuse, R5 ;  /* 0x0000000528027220 */ /* 0x040fe20000400000 */
[C---:B------:R-:W-:Y:S01]  /*6d10*/  FMUL R12, R40.reuse, R16 ;  /* 0x00000010280c7220 */ /* 0x040fe20000400000 */
[C---:B------:R-:W-:Y:S01]  /*6d20*/  FMUL R3, R40.reuse, R6 ;  /* 0x0000000628037220 */ /* 0x040fe20000400000 */
[C---:B------:R-:W-:Y:S01]  /*6d30*/  FMUL R5, R40.reuse, R9 ;  /* 0x0000000928057220 */ /* 0x040fe20000400000 */
[----:B------:R-:W-:Y:S02]  /*6d40*/  HADD2.F32 R16, -RZ, R57.H1_H1 ;  /* 0x30000039ff107230 */ /* 0x000fe40000004100 */
[C---:B------:R-:W-:Y:S01]  /*6d50*/  FMUL R7, R40.reuse, R7 ;  /* 0x0000000728077220 */ /* 0x040fe20000400000 */
[----:B------:R-:W-:Y:S01]  /*6d60*/  FMUL R9, R40, R13 ;  /* 0x0000000d28097220 */ /* 0x000fe20000400000 */
[----:B------:R-:W-:Y:S01]  /*6d70*/  FFMA R0, R52, R20, R0 ;  /* 0x0000001434007223 */ /* 0x000fe20000000000 */
[----:B------:R-:W-:Y:S01]  /*6d80*/  FMUL R13, R40, R17 ;  /* 0x00000011280d7220 */ /* 0x000fe20000400000 */
[C---:B------:R-:W-:Y:S01]  /*6d90*/  FFMA R2, R52.reuse, R21, R2 ;  /* 0x0000001534027223 */ /* 0x040fe20000000002 */
[--C-:B------:R-:W-:Y:S02]  /*6da0*/  HADD2.F32 R17, -RZ, R58.reuse.H0_H0 ;  /* 0x2000003aff117230 */ /* 0x100fe40000004100 */
[----:B------:R-:W-:Y:S01]  /*6db0*/  FFMA R3, R52, R22, R3 ;  /* 0x0000001634037223 */ /* 0x000fe20000000003 */
[----:B------:R-:W-:Y:S01]  /*6dc0*/  FMUL R6, R40, R10 ;  /* 0x0000000a28067220 */ /* 0x000fe20000400000 */
[----:B------:R-:W-:Y:S01]  /*6dd0*/  FFMA R7, R52, R16, R7 ;  /* 0x0000001034077223 */ /* 0x000fe20000000007 */
[C---:B------:R-:W-:Y:S01]  /*6de0*/  FMUL R10, R40.reuse, R14 ;  /* 0x0000000e280a7220 */ /* 0x040fe20000400000 */
[----:B------:R-:W-:Y:S01]  /*6df0*/  FMUL R14, R40, R18 ;  /* 0x00000012280e7220 */ /* 0x000fe20000400000 */
[----:B------:R-:W-:Y:S02]  /*6e00*/  HADD2.F32 R16, -RZ, R58.H1_H1 ;  /* 0x3000003aff107230 */ /* 0x000fe40000004100 */
[----:B------:R-:W-:Y:S01]  /*6e10*/  FFMA R4, R52, R17, R4 ;  /* 0x0000001134047223 */ /* 0x000fe20000000004 */
[--C-:B------:R-:W-:Y:S02]  /*6e20*/  HADD2.F32 R18, -RZ, R59.reuse.H0_H0 ;  /* 0x2000003bff127230 */ /* 0x100fe40000004100 */
[----:B------:R-:W-:Y:S01]  /*6e30*/  FMUL R11, R40, R11 ;  /* 0x0000000b280b7220 */ /* 0x000fe20000400000 */
[----:B------:R-:W-:Y:S02]  /*6e40*/  HADD2.F32 R20, -RZ, R59.H1_H1 ;  /* 0x3000003bff147230 */ /* 0x000fe40000004100 */
[C---:B------:R-:W-:Y:S01]  /*6e50*/  FFMA R5, R52.reuse, R16, R5 ;  /* 0x0000001034057223 */ /* 0x040fe20000000005 */
[--C-:B----4-:R-:W-:Y:S02]  /*6e60*/  HADD2.F32 R17, -RZ, R60.reuse.H0_H0 ;  /* 0x2000003cff117230 */ /* 0x110fe40000004100 */
[C---:B------:R-:W-:Y:S01]  /*6e70*/  FFMA R6, R52.reuse, R18, R6 ;  /* 0x0000001234067223 */ /* 0x040fe20000000006 */
[----:B------:R-:W-:Y:S02]  /*6e80*/  HADD2.F32 R16, -RZ, R60.H1_H1 ;  /* 0x3000003cff107230 */ /* 0x000fe40000004100 */
[C---:B------:R-:W-:Y:S01]  /*6e90*/  FFMA R11, R52.reuse, R20, R11 ;  /* 0x00000014340b7223 */ /* 0x040fe2000000000b */
[--C-:B------:R-:W-:Y:S02]  /*6ea0*/  HADD2.F32 R18, -RZ, R61.reuse.H1_H1 ;  /* 0x3000003dff127230 */ /* 0x100fe40000004100 */
[C---:B------:R-:W-:Y:S01]  /*6eb0*/  FFMA R8, R52.reuse, R17, R8 ;  /* 0x0000001134087223 */ /* 0x040fe20000000008 */
[----:B------:R-:W-:Y:S02]  /*6ec0*/  HADD2.F32 R17, -RZ, R61.H0_H0 ;  /* 0x2000003dff117230 */ /* 0x000fe40000004100 */
[----:B------:R-:W-:Y:S01]  /*6ed0*/  FFMA R9, R52, R16, R9 ;  /* 0x0000001034097223 */ /* 0x000fe20000000009 */
[----:B------:R-:W-:Y:S01]  /*6ee0*/  FMUL R15, R40, R15 ;  /* 0x0000000f280f7220 */ /* 0x000fe20000400000 */
[--C-:B------:R-:W-:Y:S02]  /*6ef0*/  HADD2.F32 R20, -RZ, R62.reuse.H0_H0 ;  /* 0x2000003eff147230 */ /* 0x100fe40000004100 */
[----:B------:R-:W-:Y:S01]  /*6f00*/  FMUL R22, R0, 0.70710676908493041992 ;  /* 0x3f3504f300167820 */ /* 0x000fe20000400000 */
[----:B------:R-:W-:Y:S02]  /*6f10*/  HADD2.F32 R16, -RZ, R62.H1_H1 ;  /* 0x3000003eff107230 */ /* 0x000fe40000004100 */
[C---:B------:R-:W-:Y:S01]  /*6f20*/  FFMA R10, R52.reuse, R17, R10 ;  /* 0x00000011340a7223 */ /* 0x040fe2000000000a */
[C---:B------:R-:W-:Y:S01]  /*6f30*/  FFMA R15, R52.reuse, R18, R15 ;  /* 0x00000012340f7223 */ /* 0x040fe2000000000f */
[----:B------:R-:W-:Y:S01]  /*6f40*/  FFMA R12, R52, R20, R12 ;  /* 0x00000014340c7223 */ /* 0x000fe2000000000c */
[----:B------:R-:W-:Y:S01]  /*6f50*/  FSETP.GE.AND P0, PT, |R22|, 1.0029599666595458984, PT ;  /* 0x3f8060fe1600780b */ /* 0x000fe20003f06200 */
[----:B------:R-:W-:Y:S01]  /*6f60*/  FFMA R13, R52, R16, R13 ;  /* 0x00000010340d7223 */ /* 0x000fe2000000000d */
[----:B------:R-:W-:Y:S01]  /*6f70*/  FMUL R16, R22, R22 ;  /* 0x0000001616107220 */ /* 0x000fe20000400000 */
[--C-:B------:R-:W-:Y:S01]  /*6f80*/  HADD2.F32 R17, -RZ, R63.reuse.H0_H0 ;  /* 0x2000003fff117230 */ /* 0x100fe20000004100 */
[----:B------:R-:W-:Y:S01]  /*6f90*/  FSEL R21, R53, 8.4834944573231041431e-05, P0 ;  /* 0x38b1e96a35157808 */ /* 0x000fe20000000000 */
[----:B------:R-:W-:Y:S02]  /*6fa0*/  HADD2.F32 R18, -RZ, R63.H1_H1 ;  /* 0x3000003fff127230 */ /* 0x000fe40000004100 */
[----:B------:R-:W-:Y:S01]  /*6fb0*/  FMUL R19, R40, R19 ;  /* 0x0000001328137220 */ /* 0x000fe20000400000 */
[----:B------:R-:W-:Y:S01]  /*6fc0*/  FSEL R20, |R22|, R16, P0 ;  /* 0x0000001016147208 */ /* 0x000fe20000000200 */
[----:B------:R-:W-:Y:S01]  /*6fd0*/  FFMA R14, R52, R17, R14 ;  /* 0x00000011340e7223 */ /* 0x000fe2000000000e */
[----:B------:R-:W-:Y:S01]  /*6fe0*/  FSEL R16, -R46, -0.00082130916416645050049, P0 ;  /* 0xba574d202e107808 */ /* 0x000fe20000000100 */
[----:B------:R-:W-:Y:S01]  /*6ff0*/  FFMA R19, R52, R18, R19 ;  /* 0x0000001234137223 */ /* 0x000fe20000000013 */
[----:B------:R-:W-:Y:S01]  /*7000*/  FSEL R17, R41, 0.0052134888246655464172, P0 ;  /* 0x3baad5ea29117808 */ /* 0x000fe20000000000 */
[----:B------:R-:W-:Y:S01]  /*7010*/  FMUL R23, R2, 0.70710676908493041992 ;  /* 0x3f3504f302177820 */ /* 0x000fe20000400000 */
[----:B------:R-:W-:Y:S01]  /*7020*/  FSEL R18, -R45, -0.026868773624300956726, P0 ;  /* 0xbcdc1be72d127808 */ /* 0x000fe20000000100 */
[-C--:B------:R-:W-:Y:S01]  /*7030*/  FFMA R16, R21, R20.reuse, R16 ;  /* 0x0000001415107223 */ /* 0x080fe20000000010 */
[----:B------:R-:W-:Y:S01]  /*7040*/  FMUL R24, R3, 0.70710676908493041992 ;  /* 0x3f3504f303187820 */ /* 0x000fe20000400000 */
[C---:B------:R-:W-:Y:S01]  /*7050*/  FMUL R21, R23.reuse, R23 ;  /* 0x0000001717157220 */ /* 0x040fe20000400000 */
[C---:B------:R-:W-:Y:S01]  /*7060*/  FSETP.GE.AND P2, PT, |R23|.reuse, 1.0029599666595458984, PT ;  /* 0x3f8060fe1700780b */ /* 0x040fe20003f46200 */
[----:B------:R-:W-:Y:S01]  /*7070*/  FFMA R17, R16, R20, R17 ;  /* 0x0000001410117223 */ /* 0x000fe20000000011 */
[----:B------:R-:W-:Y:S01]  /*7080*/  FSEL R16, R44, 0.11284004896879196167, P0 ;  /* 0x3de718af2c107808 */ /* 0x000fe20000000000 */
[C---:B------:R-:W-:Y:S01]  /*7090*/  FMUL R26, R24.reuse, R24 ;  /* 0x00000018181a7220 */ /* 0x040fe20000400000 */
[----:B------:R-:W-:Y:S01]  /*70a0*/  FSEL R21, |R23|, R21, P2 ;  /* 0x0000001517157208 */ /* 0x000fe20001000200 */
[-C--:B------:R-:W-:Y:S01]  /*70b0*/  FFMA R18, R17, R20.reuse, R18 ;  /* 0x0000001411127223 */ /* 0x080fe20000000012 */
[----:B------:R-:W-:Y:S02]  /*70c0*/  FSEL R17, R43, -0.37612664699554443359, P0 ;  /* 0xbec093ac2b117808 */ /* 0x000fe40000000000 */
[----:B------:R-:W-:Y:S01]  /*70d0*/  FSETP.GE.AND P1, PT, |R24|, 1.0029599666595458984, PT ;  /* 0x3f8060fe1800780b */ /* 0x000fe20003f26200 */
[----:B------:R-:W-:Y:S01]  /*70e0*/  FFMA R16, R18, R20, R16 ;  /* 0x0000001412107223 */ /* 0x000fe20000000010 */
[----:B------:R-:W-:Y:S02]  /*70f0*/  FSEL R18, R42, 0.12837915122509002686, P0 ;  /* 0x3e0375d32a127808 */ /* 0x000fe40000000000 */
[----:B------:R-:W-:Y:S01]  /*7100*/  FSEL R26, |R24|, R26, P1 ;  /* 0x0000001a181a7208 */ /* 0x000fe20000800200 */
[----:B------:R-:W-:Y:S01]  /*7110*/  FFMA R17, R16, R20, R17 ;  /* 0x0000001410117223 */ /* 0x000fe20000000011 */
[----:B------:R-:W-:Y:S03]  /*7120*/  FSEL R16, -R20, R22, P0 ;  /* 0x0000001614107208 */ /* 0x000fe60000000100 */
[----:B------:R-:W-:Y:S01]  /*7130*/  FFMA R18, R17, R20, R18 ;  /* 0x0000001411127223 */ /* 0x000fe20000000012 */
[----:B------:R-:W-:Y:S02]  /*7140*/  FSEL R20, R53, 8.4834944573231041431e-05, P2 ;  /* 0x38b1e96a35147808 */ /* 0x000fe40001000000 */
[----:B------:R-:W-:Y:S01]  /*7150*/  FSEL R17, -R46, -0.00082130916416645050049, P2 ;  /* 0xba574d202e117808 */ /* 0x000fe20001000100 */
[----:B------:R-:W-:Y:S01]  /*7160*/  FFMA R16, R18, R16, R16 ;  /* 0x0000001012107223 */ /* 0x000fe20000000010 */
[----:B------:R-:W-:Y:S03]  /*7170*/  FSEL R18, R41, 0.0052134888246655464172, P2 ;  /* 0x3baad5ea29127808 */ /* 0x000fe60001000000 */
[-C--:B------:R-:W-:Y:S01]  /*7180*/  FFMA R17, R20, R21.reuse, R17 ;  /* 0x0000001514117223 */ /* 0x080fe20000000011 */
[----:B------:R-:W-:Y:S01]  /*7190*/  FSEL R20, -R45, -0.026868773624300956726, P2 ;  /* 0xbcdc1be72d147808 */ /* 0x000fe20001000100 */
[----:B------:R-:W1:Y:S02]  /*71a0*/  @P0 MUFU.EX2 R25, R16 ;  /* 0x0000001000190308 */ /* 0x000e640000000800 */
[-C--:B------:R-:W-:Y:S01]  /*71b0*/  FFMA R18, R17, R21.reuse, R18 ;  /* 0x0000001511127223 */ /* 0x080fe20000000012 */
[----:B------:R-:W-:Y:S03]  /*71c0*/  FSEL R17, R44, 0.11284004896879196167, P2 ;  /* 0x3de718af2c117808 */ /* 0x000fe60001000000 */
[-C--:B------:R-:W-:Y:S01]  /*71d0*/  FFMA R20, R18, R21.reuse, R20 ;  /* 0x0000001512147223 */ /* 0x080fe20000000014 */
[----:B------:R-:W-:Y:S03]  /*71e0*/  FSEL R18, R43, -0.37612664699554443359, P2 ;  /* 0xbec093ac2b127808 */ /* 0x000fe60001000000 */
[-C--:B------:R-:W-:Y:S01]  /*71f0*/  FFMA R17, R20, R21.reuse, R17 ;  /* 0x0000001514117223 */ /* 0x080fe20000000011 */
[----:B------:R-:W-:Y:S03]  /*7200*/  FSEL R20, R42, 0.12837915122509002686, P2 ;  /* 0x3e0375d32a147808 */ /* 0x000fe60001000000 */
[----:B------:R-:W-:Y:S01]  /*7210*/  FFMA R18, R17, R21, R18 ;  /* 0x0000001511127223 */ /* 0x000fe20000000012 */
[----:B------:R-:W-:Y:S01]  /*7220*/  FSEL R17, -R21, R23, P2 ;  /* 0x0000001715117208 */ /* 0x000fe20001000100 */
[----:B-1----:R-:W-:Y:S02]  /*7230*/  @P0 FADD R27, -R25, 1 ;  /* 0x3f800000191b0421 */ /* 0x002fe40000000100 */
[----:B------:R-:W-:Y:S01]  /*7240*/  FFMA R20, R18, R21, R20 ;  /* 0x0000001512147223 */ /* 0x000fe20000000014 */
[----:B------:R-:W-:Y:S01]  /*7250*/  FSEL R21, R53, 8.4834944573231041431e-05, P1 ;  /* 0x38b1e96a35157808 */ /* 0x000fe20000800000 */
[----:B------:R-:W-:Y:S01]  /*7260*/  FMUL R25, R7, 0.70710676908493041992 ;  /* 0x3f3504f307197820 */ /* 0x000fe20000400000 */
[----:B------:R-:W-:Y:S01]  /*7270*/  FSEL R18, -R46, -0.00082130916416645050049, P1 ;  /* 0xba574d202e127808 */ /* 0x000fe20000800100 */
[----:B------:R-:W-:Y:S01]  /*7280*/  FFMA R17, R20, R17, R17 ;  /* 0x0000001114117223 */ /* 0x000fe20000000011 */
[----:B------:R-:W-:Y:S01]  /*7290*/  FSEL R20, R41, 0.0052134888246655464172, P1 ;  /* 0x3baad5ea29147808 */ /* 0x000fe20000800000 */
[----:B------:R-:W-:Y:S01]  /*72a0*/  FMUL R7, R7, 0.5 ;  /* 0x3f00000007077820 */ /* 0x000fe20000400000 */
[----:B------:R-:W-:Y:S01]  /*72b0*/  @P0 LOP3.LUT R16, R27, 0x80000000, R22, 0xb8, !PT ;  /* 0x800000001b100812 */ /* 0x000fe200078eb816 */
[-C--:B------:R-:W-:Y:S01]  /*72c0*/  FFMA R18, R21, R26.reuse, R18 ;  /* 0x0000001a15127223 */ /* 0x080fe20000000012 */
[----:B------:R-:W-:Y:S01]  /*72d0*/  FSEL R21, -R45, -0.026868773624300956726, P1 ;  /* 0xbcdc1be72d157808 */ /* 0x000fe20000800100 */
[C---:B------:R-:W-:Y:S01]  /*72e0*/  FMUL R22, R25.reuse, R25 ;  /* 0x0000001919167220 */ /* 0x040fe20000400000 */
[C---:B------:R-:W-:Y:S01]  /*72f0*/  FSETP.GE.AND P0, PT, |R25|.reuse, 1.0029599666595458984, PT ;  /* 0x3f8060fe1900780b */ /* 0x040fe20003f06200 */
[----:B------:R-:W-:Y:S01]  /*7300*/  FFMA R20, R18, R26, R20 ;  /* 0x0000001a12147223 */ /* 0x000fe20000000014 */
[----:B------:R-:W-:Y:S01]  /*7310*/  FSEL R18, R44, 0.11284004896879196167, P1 ;  /* 0x3de718af2c127808 */ /* 0x000fe20000800000 */
[----:B------:R-:W-:Y:S01]  /*7320*/  FADD R16, R16, 1 ;  /* 0x3f80000010107421 */ /* 0x000fe20000000000 */
[----:B------:R-:W-:Y:S01]  /*7330*/  FSEL R27, |R25|, R22, P0 ;  /* 0x00000016191b7208 */ /* 0x000fe20000000200 */
[-C--:B------:R-:W-:Y:S01]  /*7340*/  FFMA R21, R20, R26.reuse, R21 ;  /* 0x0000001a14157223 */ /* 0x080fe20000000015 */
[----:B------:R-:W-:Y:S02]  /*7350*/  FSEL R20, R43, -0.37612664699554443359, P1 ;  /* 0xbec093ac2b147808 */ /* 0x000fe40000800000 */
[----:B------:R-:W-:Y:S01]  /*7360*/  FSEL R22, R53, 8.4834944573231041431e-05, P0 ;  /* 0x38b1e96a35167808 */ /* 0x000fe20000000000 */
[-C--:B------:R-:W-:Y:S01]  /*7370*/  FFMA R18, R21, R26.reuse, R18 ;  /* 0x0000001a15127223 */ /* 0x080fe20000000012 */
[----:B------:R-:W-:Y:S03]  /*7380*/  FSEL R21, R42, 0.12837915122509002686, P1 ;  /* 0x3e0375d32a157808 */ /* 0x000fe60000800000 */
[----:B------:R-:W-:Y:S01]  /*7390*/  FFMA R20, R18, R26, R20 ;  /* 0x0000001a12147223 */ /* 0x000fe20000000014 */
[----:B------:R-:W-:Y:S03]  /*73a0*/  FSEL R18, -R26, R24, P1 ;  /* 0x000000181a127208 */ /* 0x000fe60000800100 */
[----:B------:R-:W-:Y:S01]  /*73b0*/  FFMA R21, R20, R26, R21 ;  /* 0x0000001a14157223 */ /* 0x000fe20000000015 */
[----:B------:R-:W-:Y:S01]  /*73c0*/  FSEL R20, -R46, -0.00082130916416645050049, P0 ;  /* 0xba574d202e147808 */ /* 0x000fe20000000100 */
[----:B------:R-:W1:Y:S02]  /*73d0*/  @P2 MUFU.EX2 R26, R17 ;  /* 0x00000011001a2308 */ /* 0x000e640000000800 */
[----:B------:R-:W-:Y:S01]  /*73e0*/  FFMA R18, R21, R18, R18 ;  /* 0x0000001215127223 */ /* 0x000fe20000000012 */
[----:B------:R-:W-:Y:S01]  /*73f0*/  FSEL R21, R41, 0.0052134888246655464172, P0 ;  /* 0x3baad5ea29157808 */ /* 0x000fe20000000000 */
[-C--:B------:R-:W-:Y:S01]  /*7400*/  FFMA R20, R22, R27.reuse, R20 ;  /* 0x0000001b16147223 */ /* 0x080fe20000000014 */
[----:B------:R-:W-:Y:S03]  /*7410*/  FSEL R22, -R45, -0.026868773624300956726, P0 ;  /* 0xbcdc1be72d167808 */ /* 0x000fe60000000100 */
[-C--:B------:R-:W-:Y:S01]  /*7420*/  FFMA R21, R20, R27.reuse, R21 ;  /* 0x0000001b14157223 */ /* 0x080fe20000000015 */
[----:B------:R-:W-:Y:S03]  /*7430*/  FSEL R20, R44, 0.11284004896879196167, P0 ;  /* 0x3de718af2c147808 */ /* 0x000fe60000000000 */
[-C--:B------:R-:W-:Y:S01]  /*7440*/  FFMA R22, R21, R27.reuse, R22 ;  /* 0x0000001b15167223 */ /* 0x080fe20000000016 */
[----:B------:R-:W-:Y:S03]  /*7450*/  FSEL R21, R43, -0.37612664699554443359, P0 ;  /* 0xbec093ac2b157808 */ /* 0x000fe60000000000 */
[-C--:B------:R-:W-:Y:S01]  /*7460*/  FFMA R20, R22, R27.reuse, R20 ;  /* 0x0000001b16147223 */ /* 0x080fe20000000014 */
[----:B------:R-:W-:Y:S01]  /*7470*/  FSEL R22, R42, 0.12837915122509002686, P0 ;  /* 0x3e0375d32a167808 */ /* 0x000fe20000000000 */
[----:B-1----:R-:W-:Y:S01]  /*7480*/  @P2 FADD R28, -R26, 1 ;  /* 0x3f8000001a1c2421 */ /* 0x002fe20000000100 */
[----:B------:R-:W-:Y:S01]  /*7490*/  FMUL R26, R4, 0.70710676908493041992 ;  /* 0x3f3504f3041a7820 */ /* 0x000fe20000400000 */
[----:B------:R-:W-:Y:S01]  /*74a0*/  FFMA R21, R20, R27, R21 ;  /* 0x0000001b14157223 */ /* 0x000fe20000000015 */
[----:B------:R-:W-:Y:S02]  /*74b0*/  FSEL R20, -R27, R25, P0 ;  /* 0x000000191b147208 */ /* 0x000fe40000000100 */
[----:B------:R-:W-:Y:S01]  /*74c0*/  @P2 LOP3.LUT R17, R28, 0x80000000, R23, 0xb8, !PT ;  /* 0x800000001c112812 */ /* 0x000fe200078eb817 */
[C---:B------:R-:W-:Y:S01]  /*74d0*/  FMUL R23, R26.reuse, R26 ;  /* 0x0000001a1a177220 */ /* 0x040fe20000400000 */
[C---:B------:R-:W-:Y:S01]  /*74e0*/  FSETP.GE.AND P2, PT, |R26|.reuse, 1.0029599666595458984, PT ;  /* 0x3f8060fe1a00780b */ /* 0x040fe20003f46200 */
[----:B------:R-:W-:Y:S02]  /*74f0*/  FFMA R22, R21, R27, R22 ;  /* 0x0000001b15167223 */ /* 0x000fe40000000016 */
[----:B------:R-:W1:Y:S01]  /*7500*/  @P1 MUFU.EX2 R27, R18 ;  /* 0x00000012001b1308 */ /* 0x000e620000000800 */
[----:B------:R-:W-:Y:S01]  /*7510*/  FSEL R28, |R26|, R23, P2 ;  /* 0x000000171a1c7208 */ /* 0x000fe20001000200 */
[----:B------:R-:W-:Y:S01]  /*7520*/  FADD R17, R17, 1 ;  /* 0x3f80000011117421 */ /* 0x000fe20000000000 */
[----:B------:R-:W-:Y:S01]  /*7530*/  FSEL R23, R53, 8.4834944573231041431e-05, P2 ;  /* 0x38b1e96a35177808 */ /* 0x000fe20001000000 */
[----:B------:R-:W-:Y:S01]  /*7540*/  FFMA R20, R22, R20, R20 ;  /* 0x0000001416147223 */ /* 0x000fe20000000014 */
[----:B------:R-:W-:Y:S02]  /*7550*/  FSEL R21, -R46, -0.00082130916416645050049, P2 ;  /* 0xba574d202e157808 */ /* 0x000fe40001000100 */
[----:B------:R-:W-:Y:S03]  /*7560*/  FSEL R22, R41, 0.0052134888246655464172, P2 ;  /* 0x3baad5ea29167808 */ /* 0x000fe60001000000 */
[-C--:B------:R-:W-:Y:S01]  /*7570*/  FFMA R21, R23, R28.reuse, R21 ;  /* 0x0000001c17157223 */ /* 0x080fe20000000015 */
[----:B------:R-:W-:Y:S03]  /*7580*/  FSEL R23, -R45, -0.026868773624300956726, P2 ;  /* 0xbcdc1be72d177808 */ /* 0x000fe60001000100 */
[-C--:B------:R-:W-:Y:S01]  /*7590*/  FFMA R22, R21, R28.reuse, R22 ;  /* 0x0000001c15167223 */ /* 0x080fe20000000016 */
[----:B------:R-:W-:Y:S01]  /*75a0*/  FSEL R21, R44, 0.11284004896879196167, P2 ;  /* 0x3de718af2c157808 */ /* 0x000fe20001000000 */
[----:B-1----:R-:W-:Y:S02]  /*75b0*/  @P1 FADD R29, -R27, 1 ;  /* 0x3f8000001b1d1421 */ /* 0x002fe40000000100 */
[-C--:B------:R-:W-:Y:S01]  /*75c0*/  FFMA R23, R22, R28.reuse, R23 ;  /* 0x0000001c16177223 */ /* 0x080fe20000000017 */
[----:B------:R-:W-:Y:S01]  /*75d0*/  FSEL R22, R43, -0.37612664699554443359, P2 ;  /* 0xbec093ac2b167808 */ /* 0x000fe20001000000 */
[C---:B------:R-:W-:Y:S01]  /*75e0*/  FMUL R27, R5.reuse, 0.70710676908493041992 ;  /* 0x3f3504f3051b7820 */ /* 0x040fe20000400000 */
[----:B------:R-:W-:Y:S01]  /*75f0*/  FMUL R5, R5, 0.5 ;  /* 0x3f00000005057820 */ /* 0x000fe20000400000 */
[----:B------:R-:W-:Y:S01]  /*7600*/  @P1 LOP3.LUT R18, R29, 0x80000000, R24, 0xb8, !PT ;  /* 0x800000001d121812 */ /* 0x000fe200078eb818 */
[-C--:B------:R-:W-:Y:S01]  /*7610*/  FFMA R21, R23, R28.reuse, R21 ;  /* 0x0000001c17157223 */ /* 0x080fe20000000015 */
[----:B------:R-:W-:Y:S01]  /*7620*/  FSEL R23, R42, 0.12837915122509002686, P2 ;  /* 0x3e0375d32a177808 */ /* 0x000fe20001000000 */
[C---:B------:R-:W-:Y:S01]  /*7630*/  FMUL R24, R27.reuse, R27 ;  /* 0x0000001b1b187220 */ /* 0x040fe20000400000 */
[----:B------:R-:W-:Y:S01]  /*7640*/  FSETP.GE.AND P1, PT, |R27|, 1.0029599666595458984, PT ;  /* 0x3f8060fe1b00780b */ /* 0x000fe20003f26200 */
[----:B------:R-:W-:Y:S01]  /*7650*/  FFMA R22, R21, R28, R22 ;  /* 0x0000001c15167223 */ /* 0x000fe20000000016 */
[----:B------:R-:W-:Y:S01]  /*7660*/  FSEL R21, -R28, R26, P2 ;  /* 0x0000001a1c157208 */ /* 0x000fe20001000100 */
[----:B------:R-:W-:Y:S01]  /*7670*/  FADD R18, R18, 1 ;  /* 0x3f80000012127421 */ /* 0x000fe20000000000 */
[----:B------:R-:W-:Y:S01]  /*7680*/  FSEL R29, |R27|, R24, P1 ;  /* 0x000000181b1d7208 */ /* 0x000fe20000800200 */
[----:B------:R-:W-:Y:S01]  /*7690*/  FFMA R23, R22, R28, R23 ;  /* 0x0000001c16177223 */ /* 0x000fe20000000017 */
[----:B------:R-:W-:Y:S01]  /*76a0*/  FSEL R24, R53, 8.4834944573231041431e-05, P1 ;  /* 0x38b1e96a35187808 */ /* 0x000fe20000800000 */
[----:B------:R-:W1:Y:S01]  /*76b0*/  @P0 MUFU.EX2 R28, R20 ;  /* 0x00000014001c0308 */ /* 0x000e620000000800 */
[----:B------:R-:W-:Y:S01]  /*76c0*/  FSEL R22, -R46, -0.00082130916416645050049, P1 ;  /* 0xba574d202e167808 */ /* 0x000fe20000800100 */
[----:B------:R-:W-:Y:S01]  /*76d0*/  FFMA R21, R23, R21, R21 ;  /* 0x0000001517157223 */ /* 0x000fe20000000015 */
[----:B------:R-:W-:Y:S03]  /*76e0*/  FSEL R23, R41, 0.0052134888246655464172, P1 ;  /* 0x3baad5ea29177808 */ /* 0x000fe60000800000 */
[-C--:B------:R-:W-:Y:S01]  /*76f0*/  FFMA R22, R24, R29.reuse, R22 ;  /* 0x0000001d18167223 */ /* 0x080fe20000000016 */
[----:B------:R-:W-:Y:S03]  /*7700*/  FSEL R24, -R45, -0.026868773624300956726, P1 ;  /* 0xbcdc1be72d187808 */ /* 0x000fe60000800100 */
[-C--:B------:R-:W-:Y:S01]  /*7710*/  FFMA R23, R22, R29.reuse, R23 ;  /* 0x0000001d16177223 */ /* 0x080fe20000000017 */
[----:B------:R-:W-:Y:S03]  /*7720*/  FSEL R22, R44, 0.11284004896879196167, P1 ;  /* 0x3de718af2c167808 */ /* 0x000fe60000800000 */
[-C--:B------:R-:W-:Y:S01]  /*7730*/  FFMA R24, R23, R29.reuse, R24 ;  /* 0x0000001d17187223 */ /* 0x080fe20000000018 */
[----:B------:R-:W-:Y:S01]  /*7740*/  FSEL R23, R43, -0.37612664699554443359, P1 ;  /* 0xbec093ac2b177808 */ /* 0x000fe20000800000 */
[----:B-1----:R-:W-:Y:S02]  /*7750*/  @P0 FADD R30, -R28, 1 ;  /* 0x3f8000001c1e0421 */ /* 0x002fe40000000100 */
[-C--:B------:R-:W-:Y:S01]  /*7760*/  FFMA R22, R24, R29.reuse, R22 ;  /* 0x0000001d18167223 */ /* 0x080fe20000000016 */
[----:B------:R-:W-:Y:S01]  /*7770*/  FSEL R24, R42, 0.12837915122509002686, P1 ;  /* 0x3e0375d32a187808 */ /* 0x000fe20000800000 */
[C---:B------:R-:W-:Y:S01]  /*7780*/  FMUL R28, R6.reuse, 0.70710676908493041992 ;  /* 0x3f3504f3061c7820 */ /* 0x040fe20000400000 */
[----:B------:R-:W-:Y:S01]  /*7790*/  FMUL R6, R6, 0.5 ;  /* 0x3f00000006067820 */ /* 0x000fe20000400000 */
[----:B------:R-:W-:Y:S01]  /*77a0*/  @P0 LOP3.LUT R20, R30, 0x80000000, R25, 0xb8, !PT ;  /* 0x800000001e140812 */ /* 0x000fe200078eb819 */
[----:B------:R-:W-:Y:S01]  /*77b0*/  FFMA R23, R22, R29, R23 ;  /* 0x0000001d16177223 */ /* 0x000fe20000000017 */
[----:B------:R-:W-:Y:S01]  /*77c0*/  FSEL R22, -R29, R27, P1 ;  /* 0x0000001b1d167208 */ /* 0x000fe20000800100 */
[C---:B------:R-:W-:Y:S01]  /*77d0*/  FMUL R25, R28.reuse, R28 ;  /* 0x0000001c1c197220 */ /* 0x040fe20000400000 */
[----:B------:R-:W-:Y:S01]  /*77e0*/  FSETP.GE.AND P0, PT, |R28|, 1.0029599666595458984, PT ;  /* 0x3f8060fe1c00780b */ /* 0x000fe20003f06200 */
[----:B------:R-:W-:Y:S01]  /*77f0*/  FFMA R24, R23, R29, R24 ;  /* 0x0000001d17187223 */ /* 0x000fe20000000018 */
[----:B------:R-:W-:Y:S01]  /*7800*/  FADD R20, R20, 1 ;  /* 0x3f80000014147421 */ /* 0x000fe20000000000 */
[----:B------:R-:W1:Y:S01]  /*7810*/  @P2 MUFU.EX2 R29, R21 ;  /* 0x00000015001d2308 */ /* 0x000e620000000800 */
[----:B------:R-:W-:Y:S01]  /*7820*/  FSEL R30, |R28|, R25, P0 ;  /* 0x000000191c1e7208 */ /* 0x000fe20000000200 */
[----:B------:R-:W-:Y:S01]  /*7830*/  FFMA R22, R24, R22, R22 ;  /* 0x0000001618167223 */ /* 0x000fe20000000016 */
[----:B------:R-:W-:Y:S01]  /*7840*/  FSEL R25, R53, 8.4834944573231041431e-05, P0 ;  /* 0x38b1e96a35197808 */ /* 0x000fe20000000000 */
[----:B------:R-:W-:Y:S01]  /*7850*/  FMUL R7, R20, R7 ;  /* 0x0000000714077220 */ /* 0x000fe20000400000 */
        /* <DEDUP_REMOVED lines=17> */
[----:B------:R-:W-:Y:S02]  /*7970*/  FSEL R23, -R30, R28, P0 ;  /* 0x0000001c1e177208 */ /* 0x000fe40000000100 */
        /* <DEDUP_REMOVED lines=52> */
[----:B------:R-:W-:Y:S01]  /*7cc0*/  FMUL R23, R23, R6 ;  /* 0x0000000617177220 */ /* 0x000fe20000400000 */
[----:B------:R-:W-:Y:S01]  /*7cd0*/  FSEL R26, -R46, -0.00082130916416645050049, P0 ;  /* 0xba574d202e1a7808 */ /* 0x000fe20000000100 */
[----:B------:R-:W1:Y:S01]  /*7ce0*/  @P2 MUFU.EX2 R32, R24 ;  /* 0x0000001800202308 */ /* 0x000e620000000800 */
[----:B------:R-:W-:Y:S01]  /*7cf0*/  FFMA R25, R27, R25, R25 ;  /* 0x000000191b197223 */ /* 0x000fe20000000019 */
[----:B------:R-:W-:Y:S02]  /*7d00*/  FSEL R27, R41, 0.0052134888246655464172, P0 ;  /* 0x3baad5ea291b7808 */ /* 0x000fe40000000000 */
        /* <DEDUP_REMOVED lines=11> */
[----:B------:R-:W-:Y:S01]  /*7dc0*/  FSEL R26, -R33, R31, P0 ;  /* 0x0000001f211a7208 */ /* 0x000fe20000000100 */
[----:B------:R-:W-:Y:S01]  /*7dd0*/  FMUL R10, R10, 0.5 ;  /* 0x3f0000000a0a7820 */ /* 0x000fe20000400000 */
        /* <DEDUP_REMOVED lines=9> */
[----:B------:R-:W-:Y:S01]  /*7e70*/  FSEL R27, -R46, -0.00082130916416645050049, P2 ;  /* 0xba574d202e1b7808 */ /* 0x000fe20001000100 */
[----:B------:R-:W-:Y:S01]  /*7e80*/  FMUL R11, R24, R11 ;  /* 0x0000000b180b7220 */ /* 0x000fe20000400000 */
[----:B------:R-:W-:Y:S03]  /*7e90*/  FSEL R28, R41, 0.0052134888246655464172, P2 ;  /* 0x3baad5ea291c7808 */ /* 0x000fe60001000000 */
[----:B------:R-:W-:Y:S01]  /*7ea0*/  FFMA R27, R29, R47, R27 ;  /* 0x0000002f1d1b7223 */ /* 0x000fe2000000001b */
[----:B------:R-:W-:Y:S02]  /*7eb0*/  FSEL R29, -R45, -0.026868773624300956726, P2 ;  /* 0xbcdc1be72d1d7808 */ /* 0x000fe40001000100 */
[----:B------:R-:W-:Y:S01]  /*7ec0*/  F2FP.F16.F32.PACK_AB R23, R11, R23 ;  /* 0x000000170b17723e */ /* 0x000fe200000000ff */
        /* <DEDUP_REMOVED lines=8> */
[----:B------:R-:W-:Y:S01]  /*7f50*/  FFMA R27, R29, R47, R27 ;  /* 0x0000002f1d1b7223 */ /* 0x000fe2000000001b */
[----:B------:R-:W-:Y:S01]  /*7f60*/  FSEL R29, R42, 0.12837915122509002686, P2 ;  /* 0x3e0375d32a1d7808 */ /* 0x000fe20001000000 */
[C---:B------:R-:W-:Y:S01]  /*7f70*/  FMUL R30, R33.reuse, R33 ;  /* 0x00000021211e7220 */ /* 0x040fe20000400000 */
[----:B------:R-:W-:Y:S01]  /*7f80*/  FSETP.GE.AND P1, PT, |R33|, 1.0029599666595458984, PT ;  /* 0x3f8060fe2100780b */ /* 0x000fe20003f26200 */
[-C--:B------:R-:W-:Y:S01]  /*7f90*/  FFMA R28, R27, R47.reuse, R28 ;  /* 0x0000002f1b1c7223 */ /* 0x080fe2000000001c */
[----:B------:R-:W-:Y:S01]  /*7fa0*/  FSEL R27, -R47, R32, P2 ;  /* 0x000000202f1b7208 */ /* 0x000fe20001000100 */
[----:B------:R-:W1:Y:S01]  /*7fb0*/  @P0 MUFU.EX2 R48, R26 ;  /* 0x0000001a00300308 */ /* 0x000e620000000800 */
[----:B------:R-:W-:Y:S01]  /*7fc0*/  FADD R25, R25, 1 ;  /* 0x3f80000019197421 */ /* 0x000fe20000000000 */
[----:B------:R-:W-:Y:S01]  /*7fd0*/  FFMA R29, R28, R47, R29 ;  /* 0x0000002f1c1d7223 */ /* 0x000fe2000000001d */
[----:B------:R-:W-:Y:S02]  /*7fe0*/  FSEL R47, |R33|, R30, P1 ;  /* 0x0000001e212f7208 */ /* 0x000fe40000800200 */
[----:B------:R-:W-:Y:S01]  /*7ff0*/  FSEL R30, R53, 8.4834944573231041431e-05, P1 ;  /* 0x38b1e96a351e7808 */ /* 0x000fe20000800000 */
[----:B------:R-:W-:Y:S01]  /*8000*/  FMUL R8, R25, R8 ;  /* 0x0000000819087220 */ /* 0x000fe20000400000 */
[----:B------:R-:W-:Y:S01]  /*8010*/  FSEL R28, -R46, -0.00082130916416645050049, P1 ;  /* 0xba574d202e1c7808 */ /* 0x000fe20000800100 */
[----:B------:R-:W-:Y:S01]  /*8020*/  FFMA R27, R29, R27, R27 ;  /* 0x0000001b1d1b7223 */ /* 0x000fe2000000001b */
[----:B------:R-:W-:Y:S03]  /*8030*/  FSEL R29, R41, 0.0052134888246655464172, P1 ;  /* 0x3baad5ea291d7808 */ /* 0x000fe60000800000 */
[-C--:B------:R-:W-:Y:S01]  /*8040*/  FFMA R28, R30, R47.reuse, R28 ;  /* 0x0000002f1e1c7223 */ /* 0x080fe2000000001c */
[----:B------:R-:W-:Y:S03]  /*8050*/  FSEL R30, -R45, -0.026868773624300956726, P1 ;  /* 0xbcdc1be72d1e7808 */ /* 0x000fe60000800100 */
[-C--:B------:R-:W-:Y:S01]  /*8060*/  FFMA R29, R28, R47.reuse, R29 ;  /* 0x0000002f1c1d7223 */ /* 0x080fe2000000001d */
[----:B------:R-:W-:Y:S01]  /*8070*/  FSEL R28, R44, 0.11284004896879196167, P1 ;  /* 0x3de718af2c1c7808 */ /* 0x000fe20000800000 */
[----:B-1----:R-:W-:Y:S01]  /*8080*/  @P0 FADD R49, -R48, 1 ;  /* 0x3f80000030310421 */ /* 0x002fe20000000100 */
[C---:B------:R-:W-:Y:S01]  /*8090*/  FMUL R48, R12.reuse, 0.70710676908493041992 ;  /* 0x3f3504f30c307820 */ /* 0x040fe20000400000 */
[-C--:B------:R-:W-:Y:S01]  /*80a0*/  FFMA R30, R29, R47.reuse, R30 ;  /* 0x0000002f1d1e7223 */ /* 0x080fe2000000001e */
[----:B------:R-:W-:Y:S01]  /*80b0*/  FSEL R29, R43, -0.37612664699554443359, P1 ;  /* 0xbec093ac2b1d7808 */ /* 0x000fe20000800000 */
        /* <DEDUP_REMOVED lines=55> */
[C---:B------:R-:W-:Y:S01]  /*8430*/  FSETP.GE.AND P1, PT, |R49|.reuse, 1.0029599666595458984, PT ;  /* 0x3f8060fe3100780b */ /* 0x040fe20003f26200 */
[-C--:B------:R-:W-:Y:S01]  /*8440*/  FFMA R31, R30, R50.reuse, R31 ;  /* 0x000000321e1f7223 */ /* 0x080fe2000000001f */
        /* <DEDUP_REMOVED lines=10> */
[----:B------:R-:W-:Y:S01]  /*84f0*/  F2FP.F16.F32.PACK_AB R5, R15, R5 ;  /* 0x000000050f05723e */ /* 0x000fe200000000ff */
[-C--:B------:R-:W-:Y:S01]  /*8500*/  FFMA R31, R33, R51.reuse, R31 ;  /* 0x00000033211f7223 */ /* 0x080fe2000000001f */
[----:B------:R-:W-:Y:S03]  /*8510*/  FSEL R33, -R45, -0.026868773624300956726, P1 ;  /* 0xbcdc1be72d217808 */ /* 0x000fe60000800100 */
[-C--:B------:R-:W-:Y:S01]  /*8520*/  FFMA R32, R31, R51.reuse, R32 ;  /* 0x000000331f207223 */ /* 0x080fe20000000020 */
[----:B------:R-:W-:Y:S03]  /*8530*/  FSEL R31, R44, 0.11284004896879196167, P1 ;  /* 0x3de718af2c1f7808 */ /* 0x000fe60000800000 */
[-C--:B------:R-:W-:Y:S01]  /*8540*/  FFMA R33, R32, R51.reuse, R33 ;  /* 0x0000003320217223 */ /* 0x080fe20000000021 */
[----:B------:R-:W-:Y:S03]  /*8550*/  FSEL R32, R43, -0.37612664699554443359, P1 ;  /* 0xbec093ac2b207808 */ /* 0x000fe60000800000 */
[-C--:B------:R-:W-:Y:S01]  /*8560*/  FFMA R31, R33, R51.reuse, R31 ;  /* 0x00000033211f7223 */ /* 0x080fe2000000001f */
[----:B-1----:R-:W-:Y:S01]  /*8570*/  @P0 FADD R33, -R50, 1 ;  /* 0x3f80000032210421 */ /* 0x002fe20000000100 */
[C---:B------:R-:W-:Y:S01]  /*8580*/  FMUL R50, R19.reuse, 0.70710676908493041992 ;  /* 0x3f3504f313327820 */ /* 0x040fe20000400000 */
[----:B------:R-:W-:Y:S01]  /*8590*/  FMUL R19, R19, 0.5 ;  /* 0x3f00000013137820 */ /* 0x000fe20000400000 */
[-C--:B------:R-:W-:Y:S01]  /*85a0*/  FFMA R32, R31, R51.reuse, R32 ;  /* 0x000000331f207223 */ /* 0x080fe20000000020 */
[----:B------:R-:W-:Y:S02]  /*85b0*/  FSEL R31, R42, 0.12837915122509002686, P1 ;  /* 0x3e0375d32a1f7808 */ /* 0x000fe40000800000 */
[----:B------:R-:W-:Y:S01]  /*85c0*/  @P0 LOP3.LUT R29, R33, 0x80000000, R48, 0xb8, !PT ;  /* 0x80000000211d0812 */ /* 0x000fe200078eb830 */
[C---:B------:R-:W-:Y:S01]  /*85d0*/  FMUL R48, R50.reuse, R50 ;  /* 0x0000003232307220 */ /* 0x040fe20000400000 */
[----:B------:R-:W-:Y:S01]  /*85e0*/  FSETP.GE.AND P0, PT, |R50|, 1.0029599666595458984, PT ;  /* 0x3f8060fe3200780b */ /* 0x000fe20003f06200 */
[----:B------:R-:W-:Y:S01]  /*85f0*/  FFMA R31, R32, R51, R31 ;  /* 0x00000033201f7223 */ /* 0x000fe2000000001f */
[----:B------:R-:W-:Y:S01]  /*8600*/  FSEL R32, -R51, R49, P1 ;  /* 0x0000003133207208 */ /* 0x000fe20000800100 */
[----:B------:R-:W-:Y:S01]  /*8610*/  FADD R29, R29, 1 ;  /* 0x3f8000001d1d7421 */ /* 0x000fe20000000000 */
[----:B------:R-:W-:Y:S02]  /*8620*/  FSEL R33, -R46, -0.00082130916416645050049, P0 ;  /* 0xba574d202e217808 */ /* 0x000fe40000000100 */
[----:B------:R-:W-:Y:S01]  /*8630*/  FSEL R51, R53, 8.4834944573231041431e-05, P0 ;  /* 0x38b1e96a35337808 */ /* 0x000fe20000000000 */
[----:B------:R-:W-:Y:S01]  /*8640*/  FMUL R6, R29, R12 ;  /* 0x0000000c1d067220 */ /* 0x000fe20000400000 */
[----:B------:R-:W-:Y:S01]  /*8650*/  FSEL R46, |R50|, R48, P0 ;  /* 0x00000030322e7208 */ /* 0x000fe20000000200 */
[----:B------:R-:W-:Y:S01]  /*8660*/  FFMA R32, R31, R32, R32 ;  /* 0x000000201f207223 */ /* 0x000fe20000000020 */
[----:B------:R-:W-:Y:S01]  /*8670*/  FSEL R31, R41, 0.0052134888246655464172, P0 ;  /* 0x3baad5ea291f7808 */ /* 0x000fe20000000000 */
[----:B------:R-:W-:Y:S01]  /*8680*/  FMUL R53, R0, 0.5 ;  /* 0x3f00000000357820 */ /* 0x000fe20000400000 */
[----:B------:R-:W-:Y:S01]  /*8690*/  FSEL R0, -R45, -0.026868773624300956726, P0 ;  /* 0xbcdc1be72d007808 */ /* 0x000fe20000000100 */
[-C--:B------:R-:W-:Y:S01]  /*86a0*/  FFMA R33, R51, R46.reuse, R33 ;  /* 0x0000002e33217223 */ /* 0x080fe20000000021 */
[----:B------:R-:W-:Y:S01]  /*86b0*/  LEA R48, R90, UR41, 0x1 ;  /* 0x000000295a307c11 */ /* 0x000fe2000f8e08ff */
[----:B------:R-:W-:Y:S02]  /*86c0*/  FMUL R16, R16, R53 ;  /* 0x0000003510107220 */ /* 0x000fe40000400000 */
[-C--:B------:R-:W-:Y:S01]  /*86d0*/  FFMA R31, R33, R46.reuse, R31 ;  /* 0x0000002e211f7223 */ /* 0x080fe2000000001f */
[C---:B------:R-:W-:Y:S01]  /*86e0*/  IADD3 R51, PT, PT, R48.reuse, 0x200, RZ ;  /* 0x0000020030337810 */ /* 0x040fe20007ffe0ff */
[----:B------:R-:W-:Y:S01]  /*86f0*/  FMUL R33, R3, 0.5 ;  /* 0x3f00000003217820 */ /* 0x000fe20000400000 */
[----:B------:R-:W-:Y:S01]  /*8700*/  FSEL R3, R43, -0.37612664699554443359, P0 ;  /* 0xbec093ac2b037808 */ /* 0x000fe20000000000 */
[-C--:B------:R-:W-:Y:S01]  /*8710*/  FFMA R0, R31, R46.reuse, R0 ;  /* 0x0000002e1f007223 */ /* 0x080fe20000000000 */
[----:B------:R-:W-:Y:S01]  /*8720*/  IADD3 R41, PT, PT, R48, 0x210, RZ ;  /* 0x0000021030297810 */ /* 0x000fe20007ffe0ff */
[----:B------:R-:W-:Y:S01]  /*8730*/  FMUL R31, R2, 0.5 ;  /* 0x3f000000021f7820 */ /* 0x000fe20000400000 */
[----:B------:R-:W-:Y:S01]  /*8740*/  FSEL R2, R44, 0.11284004896879196167, P0 ;  /* 0x3de718af2c027808 */ /* 0x000fe20000000000 */
[----:B------:R-:W-:Y:S01]  /*8750*/  FMUL R18, R18, R33 ;  /* 0x0000002112127220 */ /* 0x000fe20000400000 */
[----:B------:R-:W-:Y:S01]  /*8760*/  @P6 IADD3 R41, PT, PT, R51, -0x10, RZ ;  /* 0xfffffff033296810 */ /* 0x000fe20007ffe0ff */
[----:B------:R-:W-:Y:S01]  /*8770*/  FMUL R17, R17, R31 ;  /* 0x0000001f11117220 */ /* 0x000fe20000400000 */
[----:B------:R-:W-:Y:S01]  /*8780*/  FMUL R31, R4, 0.5 ;  /* 0x3f000000041f7820 */ /* 0x000fe20000400000 */
[----:B------:R-:W-:Y:S01]  /*8790*/  FFMA R2, R0, R46, R2 ;  /* 0x0000002e00027223 */ /* 0x000fe20000000002 */
[----:B------:R-:W-:Y:S01]  /*87a0*/  FSEL R0, R42, 0.12837915122509002686, P0 ;  /* 0x3e0375d32a007808 */ /* 0x000fe20000000000 */
[----:B------:R-:W1:Y:S01]  /*87b0*/  @P2 MUFU.EX2 R4, R30 ;  /* 0x0000001e00042308 */ /* 0x000e620000000800 */
[----:B------:R-:W-:Y:S01]  /*87c0*/  F2FP.F16.F32.PACK_AB R20, R17, R16 ;  /* 0x000000101114723e */ /* 0x000fe200000000ff */
[----:B------:R-:W-:Y:S01]  /*87d0*/  FFMA R3, R2, R46, R3 ;  /* 0x0000002e02037223 */ /* 0x000fe20000000003 */
[----:B------:R-:W-:Y:S01]  /*87e0*/  FSEL R2, -R46, R50, P0 ;  /* 0x000000322e027208 */ /* 0x000fe20000000100 */
[----:B------:R-:W-:Y:S01]  /*87f0*/  FADD R33, R21, 1 ;  /* 0x3f80000015217421 */ /* 0x000fe20000000000 */
[----:B------:R-:W-:Y:S01]  /*8800*/  F2FP.F16.F32.PACK_AB R21, R7, R18 ;  /* 0x000000120715723e */ /* 0x000fe200000000ff */
[----:B------:R-:W-:Y:S02]  /*8810*/  FFMA R0, R3, R46, R0 ;  /* 0x0000002e03007223 */ /* 0x000fe40000000000 */
[----:B------:R-:W-:Y:S02]  /*8820*/  FMUL R31, R33, R31 ;  /* 0x0000001f211f7220 */ /* 0x000fe40000400000 */
[----:B------:R-:W-:Y:S02]  /*8830*/  FFMA R2, R0, R2, R2 ;  /* 0x0000000200027223 */ /* 0x000fe40000000002 */
[----:B------:R-:W2:Y:S01]  /*8840*/  @P1 MUFU.EX2 R0, R32 ;  /* 0x0000002000001308 */ /* 0x000ea20000000800 */
[----:B------:R-:W-:Y:S01]  /*8850*/  F2FP.F16.F32.PACK_AB R22, R22, R31 ;  /* 0x0000001f1616723e */ /* 0x000fe200000000ff */
[----:B-1----:R-:W-:Y:S08]  /*8860*/  @P2 FADD R4, -R4, 1 ;  /* 0x3f80000004042421 */ /* 0x002ff00000000100 */
[----:B------:R-:W1:Y:S01]  /*8870*/  @P0 MUFU.EX2 R3, R2 ;  /* 0x0000000200030308 */ /* 0x000e620000000800 */
[----:B------:R-:W-:Y:S02]  /*8880*/  @P2 LOP3.LUT R30, R4, 0x80000000, R47, 0xb8, !PT ;  /* 0x80000000041e2812 */ /* 0x000fe400078eb82f */
[----:B------:R-:W-:Y:S02]  /*8890*/  F2FP.F16.F32.PACK_AB R4, R9, R8 ;  /* 0x000000080904723e */ /* 0x000fe400000000ff */
[----:B------:R-:W-:Y:S01]  /*88a0*/  ISETP.NE.AND P2, PT, R85, RZ, PT ;  /* 0x000000ff5500720c */ /* 0x000fe20003f45270 */
[----:B------:R-:W-:Y:S01]  /*88b0*/  FADD R30, R30, 1 ;  /* 0x3f8000001e1e7421 */ /* 0x000fe20000000000 */
[----:B--2---:R-:W-:Y:S03]  /*88c0*/  @P1 FADD R0, -R0, 1 ;  /* 0x3f80000000001421 */ /* 0x004fe60000000100 */
[----:B------:R-:W-:Y:S02]  /*88d0*/  FMUL R13, R30, R13 ;  /* 0x0000000d1e0d7220 */ /* 0x000fe40000400000 */
[----:B------:R-:W-:Y:S02]  /*88e0*/  @P1 LOP3.LUT R32, R0, 0x80000000, R49, 0xb8, !PT ;  /* 0x8000000000201812 */ /* 0x000fe400078eb831 */
[----:B------:R-:W-:Y:S01]  /*88f0*/  ISETP.NE.AND P1, PT, R37, 0x3, PT ;  /* 0x000000032500780c */ /* 0x000fe20003f25270 */
[----:B-1----:R-:W-:Y:S01]  /*8900*/  @P0 FADD R3, -R3, 1 ;  /* 0x3f80000003030421 */ /* 0x002fe20000000100 */
[----:B------:R-:W-:Y:S01]  /*8910*/  F2FP.F16.F32.PACK_AB R6, R13, R6 ;  /* 0x000000060d06723e */ /* 0x000fe200000000ff */
[----:B------:R-:W-:Y:S03]  /*8920*/  FADD R32, R32, 1 ;  /* 0x3f80000020207421 */ /* 0x000fe60000000000 */
[----:B------:R-:W-:Y:S01]  /*8930*/  @P0 LOP3.LUT R2, R3, 0x80000000, R50, 0xb8, !PT ;  /* 0x8000000003020812 */ /* 0x000fe200078eb832 */
[----:B------:R-:W-:Y:S04]  /*8940*/  FMUL R7, R32, R14 ;  /* 0x0000000e20077220 */ /* 0x000fe80000400000 */
[----:B------:R-:W-:Y:S02]  /*8950*/  FADD R2, R2, 1 ;  /* 0x3f80000002027421 */ /* 0x000fe40000000000 */
[----:B------:R-:W-:Y:S01]  /*8960*/  @!P1 IADD3 R65, PT, PT, R65, 0x160, RZ ;  /* 0x0000016041419810 */ /* 0x000fe20007ffe0ff */
[----:B------:R-:W-:Y:S01]  /*8970*/  @!P1 NOP ;  /* 0x0000000000009918 */ /* 0x000fe20000000000 */
[----:B------:R-:W-:Y:S02]  /*8980*/  FMUL R2, R2, R19 ;  /* 0x0000001302027220 */ /* 0x000fe40000400000 */
[----:B------:R-:W-:Y:S03]  /*8990*/  @!P1 LOP3.LUT R65, R65, 0xfefffff8, RZ, 0xc0, !PT ;  /* 0xfefffff841419812 */ /* 0x000fe600078ec0ff */
[----:B------:R-:W-:Y:S01]  /*89a0*/  F2FP.F16.F32.PACK_AB R7, R2, R7 ;  /* 0x000000070207723e */ /* 0x000fe200000000ff */
[----:B------:R1:W-:Y:S01]  /*89b0*/  @!P1 SYNCS.ARRIVE.TRANS64.RED.A1T0 RZ, [R65+URZ], RZ ;  /* 0x000000ff41ff99a7 */ /* 0x0003e200081004ff */
[----:B------:R1:W-:Y:S01]  /*89c0*/  STS.128 [R48+0x200], R20 ;  /* 0x0002001430007388 */ /* 0x0003e20000000c00 */
[----:B------:R-:W-:Y:S04]  /*89d0*/  @!P1 IADD3 R2, PT, PT, R38, 0x1, RZ ;  /* 0x0000000126029810 */ /* 0x000fe80007ffe0ff */
[C---:B------:R-:W-:Y:S03]  /*89e0*/  @!P1 ISETP.NE.AND P0, PT, R2.reuse, 0x4, PT ;  /* 0x000000040200980c */ /* 0x040fe60003f05270 */
[----:B------:R1:W-:Y:S01]  /*89f0*/  STS.128 [R41], R4 ;  /* 0x0000000429007388 */ /* 0x0003e20000000c00 */
[----:B------:R-:W-:Y:S02]  /*8a00*/  @!P1 SEL R0, RZ, 0x1, P0 ;  /* 0x00000001ff009807 */ /* 0x000fe40000000000 */
[----:B------:R-:W-:Y:S02]  /*8a10*/  @!P1 SEL R38, R2, RZ, P0 ;  /* 0x000000ff02269207 */ /* 0x000fe40000000000 */
[----:B------:R-:W-:Y:S01]  /*8a20*/  @!P1 LOP3.LUT R82, R82, R0, RZ, 0x3c, !PT ;  /* 0x0000000052529212 */ /* 0x000fe200078e3cff */
[----:B------:R-:W-:Y:S01]  /*8a30*/  @!PT LDS RZ, [RZ] ;  /* 0x00000000fffff984 */ /* 0x000fe20000000800 */
[----:B------:R-:W-:Y:S01]  /*8a40*/  @!PT LDS RZ, [RZ] ;  /* 0x00000000fffff984 */ /* 0x000fe20000000800 */
[----:B------:R-:W-:Y:S01]  /*8a50*/  @!PT LDS RZ, [RZ] ;  /* 0x00000000fffff984 */ /* 0x000fe20000000800 */
[----:B------:R-:W-:Y:S01]  /*8a60*/  @!PT LDS RZ, [RZ] ;  /* 0x00000000fffff984 */ /* 0x000fe20000000800 */
[----:B------:R2:W-:Y:S06]  /*8a70*/  MEMBAR.ALL.CTA ;  /* 0x0000000000007992 */ /* 0x0005ec0000008000 */
[----:B--2---:R-:W2:Y:S02]  /*8a80*/  FENCE.VIEW.ASYNC.S ;  /* 0x00000000000073c6 */ /* 0x004ea40000000000 */
[----:B--2---:R-:W-:Y:S06]  /*8a90*/  BAR.SYNC.DEFER_BLOCKING 0x1, 0x80 ;  /* 0x0042000000007b1d */ /* 0x004fec0000010000 */
[----:B------:R-:W-:Y:S05]  /*8aa0*/  @P2 BRA `(.L_x_131) ;  /* 0x0000000000682947 */ /* 0x000fea0003800000 */
[----:B------:R-:W-:Y:S01]  /*8ab0*/  UIADD3 UR8, UP0, UPT, UR46, 0x680, URZ ;  /* 0x000006802e087890 */ /* 0x000fe2000ff1e0ff */
[----:B------:R-:W-:Y:S01]  /*8ac0*/  R2UR UR6, R69 ;  /* 0x00000000450672ca */ /* 0x000fe200000e0000 */
[----:B------:R-:W-:Y:S01]  /*8ad0*/  ULEA UR10, UR43, UR41, 0xc ;  /* 0x000000292b0a7291 */ /* 0x000fe2000f8e60ff */
[----:B------:R-:W-:Y:S01]  /*8ae0*/  PLOP3.LUT P0, PT, PT, PT, PT, 0x80, 0x8 ;  /* 0x000000000008781c */ /* 0x000fe20003f0f070 */
[----:B------:R-:W-:Y:S01]  /*8af0*/  UIADD3.X UR9, UPT, UPT, URZ, UR47, URZ, UP0, !UPT ;  /* 0x0000002fff097290 */ /* 0x000fe200087fe4ff */
[----:B------:R-:W-:Y:S01]  /*8b00*/  IMAD.IADD R0, R67, 0x1, R35 ;  /* 0x0000000143007824 */ /* 0x000fe200078e0223 */
[----:B------:R-:W-:Y:S11]  /*8b10*/  UIADD3 UR4, UPT, UPT, UR10, 0x200, URZ ;  /* 0x000002000a047890 */ /* 0x000ff6000fffe0ff */
[----:B------:R-:W-:Y:S01]  /*8b20*/  @!UPT UIADD3 URZ, UPT, UPT, URZ, URZ, URZ ;  /* 0x000000fffffff290 */ /* 0x000fe2000fffe0ff */
.L_x_132:
[----:B------:R-:W-:Y:S02]  /*8b30*/  PLOP3.LUT P1, PT, P1, P0, PT, 0xf2, 0x2f ;  /* 0x00000000002f781c */ /* 0x000fe40000f21e72 */
[----:B------:R-:W-:Y:S01]  /*8b40*/  @P0 R2UR P1, UR5, R0 ;  /* 0x00000000000502ca */ /* 0x000fe20000020000 */
[----:B------:R-:W-:Y:S07]  /*8b50*/  UMOV UR7, UR36 ;  /* 0x0000002400077c82 */ /* 0x000fee0008000000 */
[----:B------:R-:W-:Y:S05]  /*8b60*/  @P0 PLOP3.LUT P0, PT, P1, PT, PT, 0x80, 0x8 ;  /* 0x000000000008081c */ /* 0x000fea0000f0f070 */
[----:B------:R2:W-:Y:S08]  /*8b70*/  UTMASTG.3D [UR4], [UR8] ;  /* 0x00000004080073b5 */ /* 0x0005f00008010000 */
[----:B--2---:R-:W-:Y:S05]  /*8b80*/  @P0 BRA.U.ANY `(.L_x_132) ;  /* 0xfffffffd00e80947 */ /* 0x004fea000393ffff */
[----:B------:R-:W-:Y:S01]  /*8b90*/  R2UR UR6, R69 ;  /* 0x00000000450672ca */ /* 0x000fe200000e0000 */
[----:B------:R-:W-:Y:S01]  /*8ba0*/  UIADD3 UR4, UPT, UPT, UR10, 0xa00, URZ ;  /* 0x00000a000a047890 */ /* 0x000fe2000fffe0ff */
[----:B------:R-:W-:Y:S01]  /*8bb0*/  PLOP3.LUT P0, PT, PT, PT, PT, 0x80, 0x8 ;  /* 0x000000000008781c */ /* 0x000fe20003f0f070 */
[----:B------:R-:W-:Y:S11]  /*8bc0*/  VIADD R0, R0, 0x40 ;  /* 0x0000004000007836 */ /* 0x000ff60000000000 */
[----:B------:R-:W-:Y:S01]  /*8bd0*/  @!UPT UIADD3 URZ, UPT, UPT, URZ, URZ, URZ ;  /* 0x000000fffffff290 */ /* 0x000fe2000fffe0ff */
.L_x_133:
[----:B------:R-:W-:Y:S02]  /*8be0*/  PLOP3.LUT P1, PT, P1, P0, PT, 0xf2, 0x2f ;  /* 0x00000000002f781c */ /* 0x000fe40000f21e72 */
[----:B------:R-:W-:Y:S01]  /*8bf0*/  @P0 R2UR P1, UR5, R0 ;  /* 0x00000000000502ca */ /* 0x000fe20000020000 */
[----:B------:R-:W-:Y:S07]  /*8c00*/  UMOV UR7, UR36 ;  /* 0x0000002400077c82 */ /* 0x000fee0008000000 */
[----:B------:R-:W-:Y:S05]  /*8c10*/  @P0 PLOP3.LUT P0, PT, P1, PT, PT, 0x80, 0x8 ;  /* 0x000000000008081c */ /* 0x000fea0000f0f070 */
[----:B------:R2:W-:Y:S08]  /*8c20*/  UTMASTG.3D [UR4], [UR8] ;  /* 0x00000004080073b5 */ /* 0x0005f00008010000 */
[----:B--2---:R-:W-:Y:S05]  /*8c30*/  @P0 BRA.U.ANY `(.L_x_133) ;  /* 0xfffffffd00e80947 */ /* 0x004fea000393ffff */
[----:B------:R0:W-:Y:S02]  /*8c40*/  UTMACMDFLUSH ;  /* 0x00000000000079b7 */ /* 0x0001e40000000000 */
.L_x_131:
[----:B------:R-:W-:Y:S05]  /*8c50*/  BSYNC.RECONVERGENT B0 ;  /* 0x0000000000007941 */ /* 0x000fea0003800200 */
.L_x_130:
[----:B------:R-:W-:Y:S01]  /*8c60*/  UIADD3 UR43, UPT, UPT, UR43, 0x1, URZ ;  /* 0x000000012b2b7890 */ /* 0x000fe2000fffe0ff */
[----:B------:R-:W-:Y:S03]  /*8c70*/  BSSY.RECONVERGENT B0, `(.L_x_134) ;  /* 0x0000007000007945 */ /* 0x000fe60003800200 */
[----:B------:R-:W-:Y:S04]  /*8c80*/  UISETP.NE.AND UP0, UPT, UR43, 0x4, UPT ;  /* 0x000000042b00788c */ /* 0x000fe8000bf05270 */
[----:B------:R-:W-:Y:S02]  /*8c90*/  USEL UR4, URZ, 0x1, UP0 ;  /* 0x00000001ff047887 */ /* 0x000fe40008000000 */
[----:B------:R-:W-:Y:S02]  /*8ca0*/  USEL UR43, UR43, URZ, UP0 ;  /* 0x000000ff2b2b7287 */ /* 0x000fe40008000000 */
[----:B------:R-:W-:Y:S01]  /*8cb0*/  ULOP3.LUT UR44, UR44, UR4, URZ, 0x3c, !UPT ;  /* 0x000000042c2c7292 */ /* 0x000fe2000f8e3cff */
[----:B------:R-:W-:Y:S11]  /*8cc0*/  @P2 BRA `(.L_x_135) ;  /* 0x0000000000042947 */ /* 0x000ff60003800000 */
[----:B------:R-:W-:Y:S04]  /*8cd0*/  DEPBAR.LE SB0, 0x1 ;  /* 0x000080400000791a */ /* 0x000fe80000000000 */
.L_x_135:
[----:B------:R-:W-:Y:S05]  /*8ce0*/  BSYNC.RECONVERGENT B0 ;  /* 0x0000000000007941 */ /* 0x000fea0003800200 */
.L_x_134:
[----:B------:R-:W-:Y:S01]  /*8cf0*/  BAR.SYNC.DEFER_BLOCKING 0x1, 0x80 ;  /* 0x0042000000007b1d */ /* 0x000fe20000010000 */
[----:B------:R-:W-:Y:S01]  /*8d00*/  ISETP.NE.AND P3, PT, R89, RZ, PT ;  /* 0x000000ff5900720c */ /* 0x000fe20003f65270 */
[----:B------:R-:W-:Y:S05]  /*8d10*/  VIADD R74, R74, 0x1 ;  /* 0x000000014a4a7836 */ /* 0x000fea0000000000 */
[----:B------:R-:W-:Y:S01]  /*8d20*/  ISETP.GE.U32.AND P0, PT, R74, 0x2, PT ;  /* 0x000000024a00780c */ /* 0x000fe20003f06070 */
[----:B------:R-:W-:Y:S11]  /*8d30*/  BSSY.RECONVERGENT B0, `(.L_x_136) ;  /* 0x000000b000007945 */ /* 0x000ff60003800200 */
[----:B------:R-:W-:Y:S01]  /*8d40*/  @!UPT UIADD3 URZ, UPT, UPT, URZ, URZ, URZ ;  /* 0x000000fffffff290 */ /* 0x000fe2000fffe0ff */
[----:B------:R-:W-:Y:S05]  /*8d50*/  @!P0 BRA `(.L_x_137) ;  /* 0x0000000000208947 */ /* 0x000fea0003800000 */
[C---:B------:R-:W-:Y:S01]  /*8d60*/  @!P3 LEA R2, R80.reuse, UR41, 0x3 ;  /* 0x000000295002bc11 */ /* 0x040fe2000f8e18ff */
[----:B------:R-:W-:Y:S02]  /*8d70*/  IMAD.U32 R0, RZ, RZ, UR37 ;  /* 0x00000025ff007e24 */ /* 0x000fe4000f8e00ff */
[----:B------:R-:W-:Y:S02]  /*8d80*/  VIADD R80, R80, 0x1 ;  /* 0x0000000150507836 */ /* 0x000fe40000000000 */
[----:B------:R-:W-:Y:S03]  /*8d90*/  @!P3 VIADD R2, R2, 0xf0 ;  /* 0x000000f00202b836 */ /* 0x000fe60000000000 */
[----:B------:R-:W-:Y:S02]  /*8da0*/  ISETP.NE.AND P0, PT, R80, 0x4, PT ;  /* 0x000000045000780c */ /* 0x000fe40003f05270 */
[----:B------:R-:W-:Y:S02]  /*8db0*/  @!P3 PRMT R0, R0, 0x654, R2 ;  /* 0x000006540000b816 */ /* 0x000fe40000000002 */
[----:B------:R-:W-:Y:S02]  /*8dc0*/  SEL R80, R80, RZ, P0 ;  /* 0x000000ff50507207 */ /* 0x000fe40000000000 */
[----:B------:R2:W-:Y:S07]  /*8dd0*/  @!P3 SYNCS.ARRIVE.TRANS64.RED.A1T0 RZ, [R0+URZ], RZ ;  /* 0x000000ff00ffb9a7 */ /* 0x0005ee00081004ff */
.L_x_137:
[----:B------:R-:W-:Y:S05]  /*8de0*/  BSYNC.RECONVERGENT B0 ;  /* 0x0000000000007941 */ /* 0x000fea0003800200 */
.L_x_136:
[C---:B------:R-:W-:Y:S01]  /*8df0*/  ISETP.EQ.OR P2, PT, R37.reuse, 0x3, P3 ;  /* 0x000000032500780c */ /* 0x040fe20001f42670 */
[----:B------:R-:W-:Y:S01]  /*8e00*/  VIADD R37, R37, 0x1 ;  /* 0x0000000125257836 */ /* 0x000fe20000000000 */
[----:B------:R-:W-:Y:S04]  /*8e10*/  SEL R75, R75, 0x1, P3 ;  /* 0x000000014b4b7807 */ /* 0x000fe80001800000 */
[----:B------:R-:W-:Y:S07]  /*8e20*/  ISETP.NE.AND P0, PT, R37, 0x4, PT ;  /* 0x000000042500780c */ /* 0x000fee0003f05270 */
[----:B------:R-:W-:Y:S02]  /*8e30*/  @!P2 LEA R2, R73, UR41, 0x3 ;  /* 0x000000294902ac11 */ /* 0x000fe4000f8e18ff */
[----:B--2---:R-:W-:Y:S04]  /*8e40*/  @!P2 SHF.L.U32 R0, R76, 0x1f, RZ ;  /* 0x0000001f4c00a819 */ /* 0x004fe800000006ff */
[----:B------:R-:W2:Y:S02]  /*8e50*/  @!P2 SYNCS.PHASECHK.TRANS64.TRYWAIT P1, [R2+URZ+0xd0], R0 ;  /* 0x0000d0000200a5a7 */ /* 0x000ea400080211ff */
[----:B--2---:R-:W-:Y:S01]  /*8e60*/  @!P2 SEL R75, RZ, 0x1, !P1 ;  /* 0x00000001ff4ba807 */ /* 0x004fe20004800000 */
[----:B------:R-:W-:Y:S06]  /*8e70*/  @P0 BRA `(.L_x_138) ;  /* 0xffffffd8005c0947 */ /* 0x000fec000383ffff */
[----:B------:R-:W-:Y:S01]  /*8e80*/  ISETP.NE.AND P3, PT, R88, RZ, PT ;  /* 0x000000ff5800720c */ /* 0x000fe20003f65270 */
[----:B------:R-:W-:Y:S01]  /*8e90*/  UIADD3 UR42, UPT, UPT, UR42, 0x4, URZ ;  /* 0x000000042a2a7890 */ /* 0x000fe2000fffe0ff */
[----:B------:R-:W-:Y:S01]  /*8ea0*/  ISETP.NE.AND P0, PT, R70, 0x2, PT ;  /* 0x000000024600780c */ /* 0x000fe20003f05270 */
[----:B-1----:R-:W-:Y:S02]  /*8eb0*/  IMAD.IADD R22, R77, 0x1, R54 ;  /* 0x000000014d167824 */ /* 0x002fe400078e0236 */
[----:B------:R-:W-:Y:S01]  /*8ec0*/  IMAD.IADD R23, R78, 0x1, R55 ;  /* 0x000000014e177824 */ /* 0x000fe200078e0237 */
[----:B------:R-:W-:Y:S02]  /*8ed0*/  SEL R0, RZ, 0x1, P0 ;  /* 0x00000001ff007807 */ /* 0x000fe40000000000 */
[----:B------:R-:W-:Y:S02]  /*8ee0*/  SEL R70, R70, RZ, P0 ;  /* 0x000000ff46467207 */ /* 0x000fe40000000000 */
[----:B------:R-:W-:-:S03]  /*8ef0*/  LOP3.LUT R81, R81, R0, RZ, 0x3c, !PT ;  /* 0x0000000051517212 */ /* 0x000fc600078e3cff */
[----:B------:R-:W-:Y:S01]  /*8f00*/  @P3 R2UR UR36, R79 ;  /* 0x000000004f2432ca */ /* 0x000fe200000e0000 */
[----:B------:R-:W-:-:S14]  /*8f10*/  @P3 BRA `(.L_x_139) ;  /* 0xffffffc800fc3947 */ /* 0x000fdc000383ffff */
[----:B------:R-:W-:-:S09]  /*8f20*/  UISETP.NE.AND UP0, UPT, UR45, URZ, UPT ;  /* 0x000000ff2d00728c */ /* 0x000fd2000bf05270 */
[----:B------:R-:W-:Y:S05]  /*8f30*/  BRA.U !UP0, `(.L_x_140) ;  /* 0x0000000108487547 */ /* 0x000fea000b800000 */
[----:B------:R-:W1:Y:S02]  /*8f40*/  LDCU.64 UR4, c[0x0][0x890] ;  /* 0x00011200ff0477ac */ /* 0x000e640008000a00 */
[----:B-1----:R-:W-:-:S04]  /*8f50*/  UISETP.NE.U32.AND UP0, UPT, UR4, URZ, UPT ;  /* 0x000000ff0400728c */ /* 0x002fc8000bf05070 */
[----:B------:R-:W-:-:S09]  /*8f60*/  UISETP.NE.AND.EX UP0, UPT, UR5, URZ, UPT, UP0 ;  /* 0x000000ff0500728c */ /* 0x000fd2000bf05300 */
[----:B------:R-:W-:Y:S05]  /*8f70*/  BRA.U UP0, `(.L_x_141) ;  /* 0x00000001000c7547 */ /* 0x000fea000b800000 */
[----:B------:R-:W-:-:S13]  /*8f80*/  FSETP.NEU.AND P0, PT, R52, RZ, PT ;  /* 0x000000ff3400720b */ /* 0x000fda0003f0d000 */
[----:B------:R-:W-:Y:S05]  /*8f90*/  @!P0 EXIT ;  /* 0x000000000000894d */ /* 0x000fea0003800000 */
[----:B------:R-:W-:Y:S05]  /*8fa0*/  BRA `(.L_x_140) ;  /* 0x00000000002c7947 */ /* 0x000fea0003800000 */
.L_x_141:
[----:B------:R-:W-:Y:S01]  /*8fb0*/  ISETP.NE.AND P0, PT, R66, RZ, PT ;  /* 0x000000ff4200720c */ /* 0x000fe20003f05270 */
[----:B------:R-:W-:-:S12]  /*8fc0*/  BSSY.RECONVERGENT B0, `(.L_x_140) ;  /* 0x0000009000007945 */ /* 0x000fd80003800200 */
[----:B------:R-:W-:Y:S05]  /*8fd0*/  @P0 BRA `(.L_x_142) ;  /* 0x0000000000140947 */ /* 0x000fea0003800000 */
[----:B------:R-:W1:Y:S02]  /*8fe0*/  LDCU.64 UR4, c[0x0][0x888] ;  /* 0x00011100ff0477ac */ /* 0x000e640008000a00 */
[----:B-1----:R-:W-:-:S04]  /*8ff0*/  ISETP.NE.U32.AND P0, PT, RZ, UR4, PT ;  /* 0x00000004ff007c0c */ /* 0x002fc8000bf05070 */
[----:B------:R-:W-:-:S13]  /*9000*/  ISETP.NE.AND.EX P0, PT, RZ, UR5, PT, P0 ;  /* 0x00000005ff007c0c */ /* 0x000fda000bf05300 */
[----:B------:R-:W-:Y:S05]  /*9010*/  @!P0 EXIT ;  /* 0x000000000000894d */ /* 0x000fea0003800000 */
[----:B------:R-:W-:Y:S05]  /*9020*/  BRA `(.L_x_143) ;  /* 0x0000000000087947 */ /* 0x000fea0003800000 */
.L_x_142:
[----:B------:R-:W-:-:S13]  /*9030*/  FSETP.NEU.AND P0, PT, R52, RZ, PT ;  /* 0x000000ff3400720b */ /* 0x000fda0003f0d000 */
[----:B------:R-:W-:Y:S05]  /*9040*/  @!P0 EXIT ;  /* 0x000000000000894d */ /* 0x000fea0003800000 */
.L_x_143:
[----:B------:R-:W-:Y:S05]  /*9050*/  BSYNC.RECONVERGENT B0 ;  /* 0x0000000000007941 */ /* 0x000fea0003800200 */
.L_x_140:
[----:B------:R-:W-:Y:S01]  /*9060*/  LEA R2, R80, UR41, 0x3 ;  /* 0x0000002950027c11 */ /* 0x000fe2000f8e18ff */
[----:B------:R-:W-:Y:S01]  /*9070*/  IMAD.U32 R0, RZ, RZ, UR37 ;  /* 0x00000025ff007e24 */ /* 0x000fe2000f8e00ff */
[----:B------:R-:W-:-:S04]  /*9080*/  DEPBAR.LE SB0, 0x0 ;  /* 0x000080000000791a */ /* 0x000fc80000000000 */
[----:B------:R-:W-:-:S05]  /*9090*/  VIADD R2, R2, 0xf0 ;  /* 0x000000f002027836 */ /* 0x000fca0000000000 */
[----:B------:R-:W-:-:S04]  /*90a0*/  PRMT R0, R0, 0x654, R2 ;  /* 0x0000065400007816 */ /* 0x000fc80000000002 */
[----:B------:R-:W-:Y:S01]  /*90b0*/  SYNCS.ARRIVE.TRANS64.RED.A1T0 RZ, [R0+URZ], RZ ;  /* 0x000000ff00ff79a7 */ /* 0x000fe200081004ff */
[----:B------:R-:W-:Y:S05]  /*90c0*/  EXIT ;  /* 0x000000000000794d */ /* 0x000fea0003800000 */
.L_x_25:
[----:B--2---:R2:W4:Y:S02]  /*90d0*/  SYNCS.PHASECHK.TRANS64.TRYWAIT P0, [R2+URZ+0x190], R3 ;  /* 0x00019003020075a7 */ /* 0x00452400080011ff */
[----:B----4-:R-:W-:Y:S05]  /*90e0*/  @!P0 NANOSLEEP.SYNCS 0x989680 ;  /* 0x009896800000895d */ /* 0x010fea0003900000 */
[----:B------:R-:W4:Y:S02]  /*90f0*/  @!P0 SYNCS.PHASECHK.TRANS64 P0, [R2+URZ+0x190], R3 ;  /* 0x00019003020085a7 */ /* 0x000f2400080010ff */
[----:B----4-:R-:W-:Y:S05]  /*9100*/  @!P0 BRA `(.L_x_25) ;  /* 0xfffffffc00f08947 */ /* 0x010fea000383ffff */
[----:B------:R-:W-:Y:S05]  /*9110*/  BRA `(.L_x_144) ;  /* 0xffffff8400f87947 */ /* 0x000fea000383ffff */
.L_x_28:
[----:B------:R-:W-:-:S07]  /*9120*/  MOV R2, UR33 ;  /* 0x0000002100027c02 */ /* 0x000fce0008000f00 */
.L_x_145:
[----:B-1----:R1:W2:Y:S02]  /*9130*/  SYNCS.PHASECHK.TRANS64.TRYWAIT P0, [R2+URZ+0x68], R4 ;  /* 0x00006804020075a7 */ /* 0x0022a400080011ff */
[----:B--2---:R-:W-:Y:S05]  /*9140*/  @!P0 NANOSLEEP.SYNCS 0x989680 ;  /* 0x009896800000895d */ /* 0x004fea0003900000 */
[----:B------:R-:W2:Y:S02]  /*9150*/  @!P0 SYNCS.PHASECHK.TRANS64 P0, [R2+URZ+0x68], R4 ;  /* 0x00006804020085a7 */ /* 0x000ea400080010ff */
[----:B--2---:R-:W-:Y:S05]  /*9160*/  @!P0 BRA `(.L_x_145) ;  /* 0xfffffffc00f08947 */ /* 0x004fea000383ffff */
[----:B------:R-:W-:Y:S05]  /*9170*/  BRA `(.L_x_27) ;  /* 0xffffff88005c7947 */ /* 0x000fea000383ffff */
.L_x_35:
[----:B-1----:R-:W-:-:S07]  /*9180*/  MOV R2, UR17 ;  /* 0x0000001100027c02 */ /* 0x002fce0008000f00 */
.L_x_146:
[----:B-1----:R1:W2:Y:S02]  /*9190*/  SYNCS.PHASECHK.TRANS64.TRYWAIT P0, [R2+URZ+0x68], R4 ;  /* 0x00006804020075a7 */ /* 0x0022a400080011ff */
[----:B--2---:R-:W-:Y:S05]  /*91a0*/  @!P0 NANOSLEEP.SYNCS 0x989680 ;  /* 0x009896800000895d */ /* 0x004fea0003900000 */
[----:B------:R-:W2:Y:S02]  /*91b0*/  @!P0 SYNCS.PHASECHK.TRANS64 P0, [R2+URZ+0x68], R4 ;  /* 0x00006804020085a7 */ /* 0x000ea400080010ff */
[----:B--2---:R-:W-:Y:S05]  /*91c0*/  @!P0 BRA `(.L_x_146) ;  /* 0xfffffffc00f08947 */ /* 0x004fea000383ffff */
[----:B------:R-:W-:Y:S05]  /*91d0*/  BRA `(.L_x_34) ;  /* 0xffffff8c00187947 */ /* 0x000fea000383ffff */
.L_x_40:
[----:B-1----:R1:W2:Y:S02]  /*91e0*/  SYNCS.PHASECHK.TRANS64.TRYWAIT P0, [R2+URZ+0x120], R3 ;  /* 0x00012003020075a7 */ /* 0x0022a400080011ff */
[----:B--2---:R-:W-:Y:S05]  /*91f0*/  @!P0 NANOSLEEP.SYNCS 0x989680 ;  /* 0x009896800000895d */ /* 0x004fea0003900000 */
[----:B------:R-:W2:Y:S02]  /*9200*/  @!P0 SYNCS.PHASECHK.TRANS64 P0, [R2+URZ+0x120], R3 ;  /* 0x00012003020085a7 */ /* 0x000ea400080010ff */
[----:B--2---:R-:W-:Y:S05]  /*9210*/  @!P0 BRA `(.L_x_40) ;  /* 0xfffffffc00f08947 */ /* 0x004fea000383ffff */
[----:B------:R-:W-:Y:S05]  /*9220*/  BRA `(.L_x_147) ;  /* 0xffffff8c00b87947 */ /* 0x000fea000383ffff */
.L_x_44:
[----:B---3--:R-:W-:-:S07]  /*9230*/  MOV R0, UR4 ;  /* 0x0000000400007c02 */ /* 0x008fce0008000f00 */
.L_x_148:
[----:B-1----:R1:W2:Y:S02]  /*9240*/  SYNCS.PHASECHK.TRANS64.TRYWAIT P0, [R0+URZ], R2 ;  /* 0x00000002000075a7 */ /* 0x0022a400080011ff */
[----:B--2---:R-:W-:Y:S05]  /*9250*/  @!P0 NANOSLEEP.SYNCS 0x989680 ;  /* 0x009896800000895d */ /* 0x004fea0003900000 */
[----:B------:R-:W2:Y:S02]  /*9260*/  @!P0 SYNCS.PHASECHK.TRANS64 P0, [R0+URZ], R2 ;  /* 0x00000002000085a7 */ /* 0x000ea400080010ff */
[----:B--2---:R-:W-:Y:S05]  /*9270*/  @!P0 BRA `(.L_x_148) ;  /* 0xfffffffc00f08947 */ /* 0x004fea000383ffff */
[----:B------:R-:W-:Y:S05]  /*9280*/  BRA `(.L_x_149) ;  /* 0xffffff9400287947 */ /* 0x000fea000383ffff */
.L_x_45:
[----:B---3--:R-:W-:-:S07]  /*9290*/  MOV R0, UR4 ;  /* 0x0000000400007c02 */ /* 0x008fce0008000f00 */
.L_x_150:
[----:B-1----:R1:W2:Y:S02]  /*92a0*/  SYNCS.PHASECHK.TRANS64.TRYWAIT P0, [R0+URZ], R3 ;  /* 0x00000003000075a7 */ /* 0x0022a400080011ff */
[----:B--2---:R-:W-:Y:S05]  /*92b0*/  @!P0 NANOSLEEP.SYNCS 0x989680 ;  /* 0x009896800000895d */ /* 0x004fea0003900000 */
[----:B------:R-:W2:Y:S02]  /*92c0*/  @!P0 SYNCS.PHASECHK.TRANS64 P0, [R0+URZ], R3 ;  /* 0x00000003000085a7 */ /* 0x000ea400080010ff */
[----:B--2---:R-:W-:Y:S05]  /*92d0*/  @!P0 BRA `(.L_x_150) ;  /* 0xfffffffc00f08947 */ /* 0x004fea000383ffff */
[----:B------:R-:W-:Y:S05]  /*92e0*/  BRA `(.L_x_151) ;  /* 0xffffff9400347947 */ /* 0x000fea000383ffff */
.L_x_46:
[----:B---3--:R-:W-:-:S07]  /*92f0*/  MOV R0, UR4 ;  /* 0x0000000400007c02 */ /* 0x008fce0008000f00 */
.L_x_152:
[----:B-1----:R1:W2:Y:S02]  /*9300*/  SYNCS.PHASECHK.TRANS64.TRYWAIT P0, [R0+URZ], R3 ;  /* 0x00000003000075a7 */ /* 0x0022a400080011ff */
[----:B--2---:R-:W-:Y:S05]  /*9310*/  @!P0 NANOSLEEP.SYNCS 0x989680 ;  /* 0x009896800000895d */ /* 0x004fea0003900000 */
[----:B------:R-:W2:Y:S02]  /*9320*/  @!P0 SYNCS.PHASECHK.TRANS64 P0, [R0+URZ], R3 ;  /* 0x00000003000085a7 */ /* 0x000ea400080010ff */
[----:B--2---:R-:W-:Y:S05]  /*9330*/  @!P0 BRA `(.L_x_152) ;  /* 0xfffffffc00f08947 */ /* 0x004fea000383ffff */
[----:B------:R-:W-:Y:S05]  /*9340*/  BRA `(.L_x_153) ;  /* 0xffffff9400407947 */ /* 0x000fea000383ffff */
.L_x_47:
[----:B---3--:R-:W-:-:S07]  /*9350*/  MOV R0, UR4 ;  /* 0x0000000400007c02 */ /* 0x008fce0008000f00 */
.L_x_154:
[----:B-1----:R1:W2:Y:S02]  /*9360*/  SYNCS.PHASECHK.TRANS64.TRYWAIT P0, [R0+URZ], R3 ;  /* 0x00000003000075a7 */ /* 0x0022a400080011ff */
[----:B--2---:R-:W-:Y:S05]  /*9370*/  @!P0 NANOSLEEP.SYNCS 0x989680 ;  /* 0x009896800000895d */ /* 0x004fea0003900000 */
[----:B------:R-:W2:Y:S02]  /*9380*/  @!P0 SYNCS.PHASECHK.TRANS64 P0, [R0+URZ], R3 ;  /* 0x00000003000085a7 */ /* 0x000ea400080010ff */
[----:B--2---:R-:W-:Y:S05]  /*9390*/  @!P0 BRA `(.L_x_154) ;  /* 0xfffffffc00f08947 */ /* 0x004fea000383ffff */
[----:B------:R-:W-:Y:S05]  /*93a0*/  BRA `(.L_x_155) ;  /* 0xffffff94004c7947 */ /* 0x000fea000383ffff */
.L_x_48:
[----:B---3--:R-:W-:-:S07]  /*93b0*/  MOV R0, UR4 ;  /* 0x0000000400007c02 */ /* 0x008fce0008000f00 */
.L_x_156:
[----:B-1----:R1:W2:Y:S02]  /*93c0*/  SYNCS.PHASECHK.TRANS64.TRYWAIT P0, [R0+URZ], R3 ;  /* 0x00000003000075a7 */ /* 0x0022a400080011ff */
[----:B--2---:R-:W-:Y:S05]  /*93d0*/  @!P0 NANOSLEEP.SYNCS 0x989680 ;  /* 0x009896800000895d */ /* 0x004fea0003900000 */
[----:B------:R-:W2:Y:S02]  /*93e0*/  @!P0 SYNCS.PHASECHK.TRANS64 P0, [R0+URZ], R3 ;  /* 0x00000003000085a7 */ /* 0x000ea400080010ff */
[----:B--2---:R-:W-:Y:S05]  /*93f0*/  @!P0 BRA `(.L_x_156) ;  /* 0xfffffffc00f08947 */ /* 0x004fea000383ffff */
[----:B------:R-:W-:Y:S05]  /*9400*/  BRA `(.L_x_157) ;  /* 0xffffff9400587947 */ /* 0x000fea000383ffff */
.L_x_49:
[----:B---3--:R-:W-:-:S07]  /*9410*/  MOV R0, UR4 ;  /* 0x0000000400007c02 */ /* 0x008fce0008000f00 */
.L_x_158:
[----:B-1----:R1:W2:Y:S02]  /*9420*/  SYNCS.PHASECHK.TRANS64.TRYWAIT P0, [R0+URZ], R3 ;  /* 0x00000003000075a7 */ /* 0x0022a400080011ff */
[----:B--2---:R-:W-:Y:S05]  /*9430*/  @!P0 NANOSLEEP.SYNCS 0x989680 ;  /* 0x009896800000895d */ /* 0x004fea0003900000 */
[----:B------:R-:W2:Y:S02]  /*9440*/  @!P0 SYNCS.PHASECHK.TRANS64 P0, [R0+URZ], R3 ;  /* 0x00000003000085a7 */ /* 0x000ea400080010ff */
[----:B--2---:R-:W-:Y:S05]  /*9450*/  @!P0 BRA `(.L_x_158) ;  /* 0xfffffffc00f08947 */ /* 0x004fea000383ffff */
[----:B------:R-:W-:Y:S05]  /*9460*/  BRA `(.L_x_159) ;  /* 0xffffff9400647947 */ /* 0x000fea000383ffff */
.L_x_50:
[----:B---3--:R-:W-:-:S07]  /*9470*/  MOV R0, UR4 ;  /* 0x0000000400007c02 */ /* 0x008fce0008000f00 */
.L_x_160:
[----:B-1----:R1:W2:Y:S02]  /*9480*/  SYNCS.PHASECHK.TRANS64.TRYWAIT P0, [R0+URZ], R3 ;  /* 0x00000003000075a7 */ /* 0x0022a400080011ff */
[----:B--2---:R-:W-:Y:S05]  /*9490*/  @!P0 NANOSLEEP.SYNCS 0x989680 ;  /* 0x009896800000895d */ /* 0x004fea0003900000 */
[----:B------:R-:W2:Y:S02]  /*94a0*/  @!P0 SYNCS.PHASECHK.TRANS64 P0, [R0+URZ], R3 ;  /* 0x00000003000085a7 */ /* 0x000ea400080010ff */
[----:B--2---:R-:W-:Y:S05]  /*94b0*/  @!P0 BRA `(.L_x_160) ;  /* 0xfffffffc00f08947 */ /* 0x004fea000383ffff */
[----:B------:R-:W-:Y:S05]  /*94c0*/  BRA `(.L_x_161) ;  /* 0xffffff9400707947 */ /* 0x000fea000383ffff */
.L_x_51:
[----:B---3--:R-:W-:-:S07]  /*94d0*/  MOV R0, UR4 ;  /* 0x0000000400007c02 */ /* 0x008fce0008000f00 */
.L_x_162:
[----:B-1----:R1:W2:Y:S02]  /*94e0*/  SYNCS.PHASECHK.TRANS64.TRYWAIT P0, [R0+URZ], R3 ;  /* 0x00000003000075a7 */ /* 0x0022a400080011ff */
[----:B--2---:R-:W-:Y:S05]  /*94f0*/  @!P0 NANOSLEEP.SYNCS 0x989680 ;  /* 0x009896800000895d */ /* 0x004fea0003900000 */
[----:B------:R-:W2:Y:S02]  /*9500*/  @!P0 SYNCS.PHASECHK.TRANS64 P0, [R0+URZ], R3 ;  /* 0x00000003000085a7 */ /* 0x000ea400080010ff */
[----:B--2---:R-:W-:Y:S05]  /*9510*/  @!P0 BRA `(.L_x_162) ;  /* 0xfffffffc00f08947 */ /* 0x004fea000383ffff */
[----:B------:R-:W-:Y:S05]  /*9520*/  BRA `(.L_x_163) ;  /* 0xffffff94007c7947 */ /* 0x000fea000383ffff */
.L_x_52:
[----:B---3--:R-:W-:-:S07]  /*9530*/  MOV R0, UR4 ;  /* 0x0000000400007c02 */ /* 0x008fce0008000f00 */
.L_x_164:
[----:B-1----:R1:W2:Y:S02]  /*9540*/  SYNCS.PHASECHK.TRANS64.TRYWAIT P0, [R0+URZ], R3 ;  /* 0x00000003000075a7 */ /* 0x0022a400080011ff */
[----:B--2---:R-:W-:Y:S05]  /*9550*/  @!P0 NANOSLEEP.SYNCS 0x989680 ;  /* 0x009896800000895d */ /* 0x004fea0003900000 */
[----:B------:R-:W2:Y:S02]  /*9560*/  @!P0 SYNCS.PHASECHK.TRANS64 P0, [R0+URZ], R3 ;  /* 0x00000003000085a7 */ /* 0x000ea400080010ff */
[----:B--2---:R-:W-:Y:S05]  /*9570*/  @!P0 BRA `(.L_x_164) ;  /* 0xfffffffc00f08947 */ /* 0x004fea000383ffff */
[----:B------:R-:W-:Y:S05]  /*9580*/  BRA `(.L_x_165) ;  /* 0xffffff9400887947 */ /* 0x000fea000383ffff */
.L_x_53:
[----:B---3--:R-:W-:-:S07]  /*9590*/  MOV R0, UR4 ;  /* 0x0000000400007c02 */ /* 0x008fce0008000f00 */
.L_x_166:
[----:B-1----:R1:W2:Y:S02]  /*95a0*/  SYNCS.PHASECHK.TRANS64.TRYWAIT P0, [R0+URZ], R3 ;  /* 0x00000003000075a7 */ /* 0x0022a400080011ff */
[----:B--2---:R-:W-:Y:S05]  /*95b0*/  @!P0 NANOSLEEP.SYNCS 0x989680 ;  /* 0x009896800000895d */ /* 0x004fea0003900000 */
[----:B------:R-:W2:Y:S02]  /*95c0*/  @!P0 SYNCS.PHASECHK.TRANS64 P0, [R0+URZ], R3 ;  /* 0x00000003000085a7 */ /* 0x000ea400080010ff */
[----:B--2---:R-:W-:Y:S05]  /*95d0*/  @!P0 BRA `(.L_x_166) ;  /* 0xfffffffc00f08947 */ /* 0x004fea000383ffff */
[----:B------:R-:W-:Y:S05]  /*95e0*/  BRA `(.L_x_167) ;  /* 0xffffff9400947947 */ /* 0x000fea000383ffff */
.L_x_54:
[----:B---3--:R-:W-:-:S07]  /*95f0*/  MOV R0, UR4 ;  /* 0x0000000400007c02 */ /* 0x008fce0008000f00 */
.L_x_168:
[----:B-1----:R1:W2:Y:S02]  /*9600*/  SYNCS.PHASECHK.TRANS64.TRYWAIT P0, [R0+URZ], R3 ;  /* 0x00000003000075a7 */ /* 0x0022a400080011ff */
[----:B--2---:R-:W-:Y:S05]  /*9610*/  @!P0 NANOSLEEP.SYNCS 0x989680 ;  /* 0x009896800000895d */ /* 0x004fea0003900000 */
[----:B------:R-:W2:Y:S02]  /*9620*/  @!P0 SYNCS.PHASECHK.TRANS64 P0, [R0+URZ], R3 ;  /* 0x00000003000085a7 */ /* 0x000ea400080010ff */
[----:B--2---:R-:W-:Y:S05]  /*9630*/  @!P0 BRA `(.L_x_168) ;  /* 0xfffffffc00f08947 */ /* 0x004fea000383ffff */
[----:B------:R-:W-:Y:S05]  /*9640*/  BRA `(.L_x_169) ;  /* 0xffffff9400a07947 */ /* 0x000fea000383ffff */
.L_x_55:
[----:B---3--:R-:W-:-:S07]  /*9650*/  MOV R0, UR4 ;  /* 0x0000000400007c02 */ /* 0x008fce0008000f00 */
.L_x_170:
[----:B-1----:R1:W2:Y:S02]  /*9660*/  SYNCS.PHASECHK.TRANS64.TRYWAIT P0, [R0+URZ], R3 ;  /* 0x00000003000075a7 */ /* 0x0022a400080011ff */
[----:B--2---:R-:W-:Y:S05]  /*9670*/  @!P0 NANOSLEEP.SYNCS 0x989680 ;  /* 0x009896800000895d */ /* 0x004fea0003900000 */
[----:B------:R-:W2:Y:S02]  /*9680*/  @!P0 SYNCS.PHASECHK.TRANS64 P0, [R0+URZ], R3 ;  /* 0x00000003000085a7 */ /* 0x000ea400080010ff */
[----:B--2---:R-:W-:Y:S05]  /*9690*/  @!P0 BRA `(.L_x_170) ;  /* 0xfffffffc00f08947 */ /* 0x004fea000383ffff */
[----:B------:R-:W-:Y:S05]  /*96a0*/  BRA `(.L_x_171) ;  /* 0xffffff9400ac7947 */ /* 0x000fea000383ffff */
.L_x_58:
[----:B-1----:R1:W2:Y:S02]  /*96b0*/  SYNCS.PHASECHK.TRANS64.TRYWAIT P0, [R0+URZ+0x180], R4 ;  /* 0x00018004000075a7 */ /* 0x0022a400080011ff */
[----:B--2---:R-:W-:Y:S05]  /*96c0*/  @!P0 NANOSLEEP.SYNCS 0x989680 ;  /* 0x009896800000895d */ /* 0x004fea0003900000 */
[----:B------:R-:W2:Y:S02]  /*96d0*/  @!P0 SYNCS.PHASECHK.TRANS64 P0, [R0+URZ+0x180], R4 ;  /* 0x00018004000085a7 */ /* 0x000ea400080010ff */
[----:B--2---:R-:W-:Y:S05]  /*96e0*/  @!P0 BRA `(.L_x_58) ;  /* 0xfffffffc00f08947 */ /* 0x004fea000383ffff */
[----:B------:R-:W-:Y:S05]  /*96f0*/  BRA `(.L_x_172) ;  /* 0xffffff98000c7947 */ /* 0x000fea000383ffff */
.L_x_59:
[----:B------:R-:W-:-:S07]  /*9700*/  MOV R0, UR5 ;  /* 0x0000000500007c02 */ /* 0x000fce0008000f00 */
.L_x_173:
[----:B-1----:R1:W2:Y:S02]  /*9710*/  SYNCS.PHASECHK.TRANS64.TRYWAIT P0, [R0+URZ+0x130], R5 ;  /* 0x00013005000075a7 */ /* 0x0022a400080011ff */
[----:B--2---:R-:W-:Y:S05]  /*9720*/  @!P0 NANOSLEEP.SYNCS 0x989680 ;  /* 0x009896800000895d */ /* 0x004fea0003900000 */
[----:B------:R-:W2:Y:S02]  /*9730*/  @!P0 SYNCS.PHASECHK.TRANS64 P0, [R0+URZ+0x130], R5 ;  /* 0x00013005000085a7 */ /* 0x000ea400080010ff */
[----:B--2---:R-:W-:Y:S05]  /*9740*/  @!P0 BRA `(.L_x_173) ;  /* 0xfffffffc00f08947 */ /* 0x004fea000383ffff */
[----:B------:R-:W-:Y:S05]  /*9750*/  BRA `(.L_x_174) ;  /* 0xffffff98001c7947 */ /* 0x000fea000383ffff */
.L_x_60:
[----:B-1----:R1:W2:Y:S02]  /*9760*/  SYNCS.PHASECHK.TRANS64.TRYWAIT P1, [R0+URZ+0x120], R4 ;  /* 0x00012004000075a7 */ /* 0x0022a400080211ff */
[----:B--2---:R-:W-:Y:S05]  /*9770*/  @!P1 NANOSLEEP.SYNCS 0x989680 ;  /* 0x009896800000995d */ /* 0x004fea0003900000 */
[----:B------:R-:W2:Y:S02]  /*9780*/  @!P1 SYNCS.PHASECHK.TRANS64 P1, [R0+URZ+0x120], R4 ;  /* 0x00012004000095a7 */ /* 0x000ea400080210ff */
[----:B--2---:R-:W-:Y:S05]  /*9790*/  @!P1 BRA `(.L_x_60) ;  /* 0xfffffffc00f09947 */ /* 0x004fea000383ffff */
[----:B------:R-:W-:Y:S05]  /*97a0*/  BRA `(.L_x_175) ;  /* 0xffffff98004c7947 */ /* 0x000fea000383ffff */
.L_x_63:
[----:B------:R-:W-:-:S07]  /*97b0*/  MOV R0, UR5 ;  /* 0x0000000500007c02 */ /* 0x000fce0008000f00 */
.L_x_176:
[----:B-1----:R1:W2:Y:S02]  /*97c0*/  SYNCS.PHASECHK.TRANS64.TRYWAIT P0, [R0+URZ+0x130], R2 ;  /* 0x00013002000075a7 */ /* 0x0022a400080011ff */
[----:B--2---:R-:W-:Y:S05]  /*97d0*/  @!P0 NANOSLEEP.SYNCS 0x989680 ;  /* 0x009896800000895d */ /* 0x004fea0003900000 */
[----:B------:R-:W2:Y:S02]  /*97e0*/  @!P0 SYNCS.PHASECHK.TRANS64 P0, [R0+URZ+0x130], R2 ;  /* 0x00013002000085a7 */ /* 0x000ea400080010ff */
[----:B--2---:R-:W-:Y:S05]  /*97f0*/  @!P0 BRA `(.L_x_176) ;  /* 0xfffffffc00f08947 */ /* 0x004fea000383ffff */
[----:B------:R-:W-:Y:S05]  /*9800*/  BRA `(.L_x_62) ;  /* 0xffffff9800a07947 */ /* 0x000fea000383ffff */
.L_x_72:
[----:B-1----:R-:W-:-:S04]  /*9810*/  MOV R4, UR6 ;  /* 0x0000000600047c02 */ /* 0x002fc80008000f00 */
[----:B------:R1:W2:Y:S03]  /*9820*/  SYNCS.PHASECHK.TRANS64.TRYWAIT P0, [R4+URZ+0x8], R5 ;  /* 0x00000805040075a7 */ /* 0x0002a600080011ff */
[----:B--2---:R-:W-:Y:S05]  /*9830*/  @!P0 NANOSLEEP.SYNCS 0x989680 ;  /* 0x009896800000895d */ /* 0x004fea0003900000 */
[----:B------:R-:W2:Y:S02]  /*9840*/  @!P0 SYNCS.PHASECHK.TRANS64 P0, [R4+URZ+0x8], R5 ;  /* 0x00000805040085a7 */ /* 0x000ea400080010ff */
[----:B--2---:R-:W-:Y:S05]  /*9850*/  @!P0 BRA `(.L_x_72) ;  /* 0xfffffffc00ec8947 */ /* 0x004fea000383ffff */
[----:B------:R-:W-:Y:S05]  /*9860*/  BRA `(.L_x_71) ;  /* 0xffffff9c00547947 */ /* 0x000fea000383ffff */
.L_x_74:
[----:B------:R-:W-:Y:S01]  /*9870*/  BSSY B0, `(.L_x_177) ;  /* 0x0000006000007945 */ /* 0x000fe20003800000 */
[----:B------:R-:W-:-:S07]  /*9880*/  MOV R15, 0xffffffff ;  /* 0xffffffff000f7802 */ /* 0x000fce0000000f00 */
[----:B-1---5:R-:W-:Y:S05]  /*9890*/  WARPSYNC.COLLECTIVE R15, `(.L_x_178) ;  /* 0x000000000f0c7348 */ /* 0x022fea0003c00000 */
[----:B------:R-:W-:Y:S02]  /*98a0*/  ELECT P6, UR79, PT ;  /* 0x00000000004f782f */ /* 0x000fe400038c0000 */
[----:B------:R-:W-:Y:S01]  /*98b0*/  MOV R14, UR79 ;  /* 0x0000004f000e7c02 */ /* 0x000fe20008000f00 */
[----:B-1---5:R-:W-:Y:S10]  /*98c0*/  ENDCOLLECTIVE ;  /* 0x000000000000791b */ /* 0x022ff40003800000 */
.L_x_178:
[----:B------:R-:W-:Y:S05]  /*98d0*/  BSYNC B0 ;  /* 0x0000000000007941 */ /* 0x000fea0003800000 */
.L_x_177:
[----:B------:R-:W-:Y:S05]  /*98e0*/  BRA `(.L_x_179) ;  /* 0xffffff9c00847947 */ /* 0x000fea000383ffff */
.L_x_76:
[----:B-1----:R-:W-:-:S04]  /*98f0*/  MOV R2, UR6 ;  /* 0x0000000600027c02 */ /* 0x002fc80008000f00 */
[----:B------:R1:W2:Y:S03]  /*9900*/  SYNCS.PHASECHK.TRANS64.TRYWAIT P0, [R2+URZ+0x8], R3 ;  /* 0x00000803020075a7 */ /* 0x0002a600080011ff */
[----:B--2---:R-:W-:Y:S05]  /*9910*/  @!P0 NANOSLEEP.SYNCS 0x989680 ;  /* 0x009896800000895d */ /* 0x004fea0003900000 */
[----:B------:R-:W2:Y:S02]  /*9920*/  @!P0 SYNCS.PHASECHK.TRANS64 P0, [R2+URZ+0x8], R3 ;  /* 0x00000803020085a7 */ /* 0x000ea400080010ff */
[----:B--2---:R-:W-:Y:S05]  /*9930*/  @!P0 BRA `(.L_x_76) ;  /* 0xfffffffc00ec8947 */ /* 0x004fea000383ffff */
[----:B------:R-:W-:Y:S05]  /*9940*/  BRA `(.L_x_75) ;  /* 0xffffff9c00887947 */ /* 0x000fea000383ffff */
.L_x_77:
[----:B-1----:R1:W2:Y:S02]  /*9950*/  SYNCS.PHASECHK.TRANS64.TRYWAIT P0, [R0+URZ+0x120], R4 ;  /* 0x00012004000075a7 */ /* 0x0022a400080011ff */
[----:B--2---:R-:W-:Y:S05]  /*9960*/  @!P0 NANOSLEEP.SYNCS 0x989680 ;  /* 0x009896800000895d */ /* 0x004fea0003900000 */
[----:B------:R-:W2:Y:S02]  /*9970*/  @!P0 SYNCS.PHASECHK.TRANS64 P0, [R0+URZ+0x120], R4 ;  /* 0x00012004000085a7 */ /* 0x000ea400080010ff */
[----:B--2---:R-:W-:Y:S05]  /*9980*/  @!P0 BRA `(.L_x_77) ;  /* 0xfffffffc00f08947 */ /* 0x004fea000383ffff */
[----:B------:R-:W-:Y:S05]  /*9990*/  BRA `(.L_x_180) ;  /* 0xffffffa000747947 */ /* 0x000fea000383ffff */
.L_x_79:
[----:B------:R-:W-:-:S07]  /*99a0*/  MOV R0, UR9 ;  /* 0x0000000900007c02 */ /* 0x000fce0008000f00 */
.L_x_181:
[----:B-1----:R1:W2:Y:S02]  /*99b0*/  SYNCS.PHASECHK.TRANS64.TRYWAIT P0, [R0+URZ+0x160], R4 ;  /* 0x00016004000075a7 */ /* 0x0022a400080011ff */
[----:B--2---:R-:W-:Y:S05]  /*99c0*/  @!P0 NANOSLEEP.SYNCS 0x989680 ;  /* 0x009896800000895d */ /* 0x004fea0003900000 */
[----:B------:R-:W2:Y:S02]  /*99d0*/  @!P0 SYNCS.PHASECHK.TRANS64 P0, [R0+URZ+0x160], R4 ;  /* 0x00016004000085a7 */ /* 0x000ea400080010ff */
[----:B--2---:R-:W-:Y:S05]  /*99e0*/  @!P0 BRA `(.L_x_181) ;  /* 0xfffffffc00f08947 */ /* 0x004fea000383ffff */
[----:B------:R-:W-:Y:S05]  /*99f0*/  BRA `(.L_x_182) ;  /* 0xffffffa000c07947 */ /* 0x000fea000383ffff */
.L_x_82:
[----:B------:R-:W-:Y:S07]  /*9a00*/  MOV R0, UR8 ;  /* 0x0000000800007c02 */ /* 0x000fee0008000f00 */
.L_x_183:
[----:B-1----:R1:W2:Y:S02]  /*9a10*/  SYNCS.PHASECHK.TRANS64.TRYWAIT P0, [R0+URZ], R4 ;  /* 0x00000004000075a7 */ /* 0x0022a400080011ff */
[----:B--2---:R-:W-:Y:S05]  /*9a20*/  @!P0 NANOSLEEP.SYNCS 0x989680 ;  /* 0x009896800000895d */ /* 0x004fea0003900000 */
[----:B------:R-:W2:Y:S02]  /*9a30*/  @!P0 SYNCS.PHASECHK.TRANS64 P0, [R0+URZ], R4 ;  /* 0x00000004000085a7 */ /* 0x000ea400080010ff */
[----:B--2---:R-:W-:Y:S05]  /*9a40*/  @!P0 BRA `(.L_x_183) ;  /* 0xfffffffc00f08947 */ /* 0x004fea000383ffff */
[----:B------:R-:W-:Y:S05]  /*9a50*/  BRA `(.L_x_81) ;  /* 0xffffffa000d47947 */ /* 0x000fea000383ffff */
.L_x_86:
[----:B-1----:R-:W-:-:S07]  /*9a60*/  MOV R0, UR8 ;  /* 0x0000000800007c02 */ /* 0x002fce0008000f00 */
.L_x_184:
[----:B-1----:R1:W2:Y:S02]  /*9a70*/  SYNCS.PHASECHK.TRANS64.TRYWAIT P0, [R0+URZ], R2 ;  /* 0x00000002000075a7 */ /* 0x0022a400080011ff */
[----:B--2---:R-:W-:Y:S05]  /*9a80*/  @!P0 NANOSLEEP.SYNCS 0x989680 ;  /* 0x009896800000895d */ /* 0x004fea0003900000 */
[----:B------:R-:W2:Y:S02]  /*9a90*/  @!P0 SYNCS.PHASECHK.TRANS64 P0, [R0+URZ], R2 ;  /* 0x00000002000085a7 */ /* 0x000ea400080010ff */
[----:B--2---:R-:W-:Y:S05]  /*9aa0*/  @!P0 BRA `(.L_x_184) ;  /* 0xfffffffc00f08947 */ /* 0x004fea000383ffff */
[----:B------:R-:W-:Y:S05]  /*9ab0*/  BRA `(.L_x_185) ;  /* 0xffffffa400c87947 */ /* 0x000fea000383ffff */
.L_x_87:
[----:B------:R-:W-:-:S07]  /*9ac0*/  MOV R0, UR8 ;  /* 0x0000000800007c02 */ /* 0x000fce0008000f00 */
.L_x_186:
[----:B-1----:R1:W2:Y:S02]  /*9ad0*/  SYNCS.PHASECHK.TRANS64.TRYWAIT P0, [R0+URZ], R3 ;  /* 0x00000003000075a7 */ /* 0x0022a400080011ff */
[----:B--2---:R-:W-:Y:S05]  /*9ae0*/  @!P0 NANOSLEEP.SYNCS 0x989680 ;  /* 0x009896800000895d */ /* 0x004fea0003900000 */
[----:B------:R-:W2:Y:S02]  /*9af0*/  @!P0 SYNCS.PHASECHK.TRANS64 P0, [R0+URZ], R3 ;  /* 0x00000003000085a7 */ /* 0x000ea400080010ff */
[----:B--2---:R-:W-:Y:S05]  /*9b00*/  @!P0 BRA `(.L_x_186) ;  /* 0xfffffffc00f08947 */ /* 0x004fea000383ffff */
[----:B------:R-:W-:Y:S05]  /*9b10*/  BRA `(.L_x_187) ;  /* 0xffffffa400d47947 */ /* 0x000fea000383ffff */
.L_x_88:
[----:B------:R-:W-:-:S07]  /*9b20*/  MOV R0, UR8 ;  /* 0x0000000800007c02 */ /* 0x000fce0008000f00 */
.L_x_188:
[----:B-1----:R1:W2:Y:S02]  /*9b30*/  SYNCS.PHASECHK.TRANS64.TRYWAIT P0, [R0+URZ], R3 ;  /* 0x00000003000075a7 */ /* 0x0022a400080011ff */
[----:B--2---:R-:W-:Y:S05]  /*9b40*/  @!P0 NANOSLEEP.SYNCS 0x989680 ;  /* 0x009896800000895d */ /* 0x004fea0003900000 */
[----:B------:R-:W2:Y:S02]  /*9b50*/  @!P0 SYNCS.PHASECHK.TRANS64 P0, [R0+URZ], R3 ;  /* 0x00000003000085a7 */ /* 0x000ea400080010ff */
[----:B--2---:R-:W-:Y:S05]  /*9b60*/  @!P0 BRA `(.L_x_188) ;  /* 0xfffffffc00f08947 */ /* 0x004fea000383ffff */
[----:B------:R-:W-:Y:S05]  /*9b70*/  BRA `(.L_x_189) ;  /* 0xffffffa400e07947 */ /* 0x000fea000383ffff */
.L_x_91:
[----:B------:R-:W-:-:S07]  /*9b80*/  MOV R0, UR7 ;  /* 0x0000000700007c02 */ /* 0x000fce0008000f00 */
.L_x_190:
[----:B-1----:R1:W2:Y:S02]  /*9b90*/  SYNCS.PHASECHK.TRANS64.TRYWAIT P1, [R0+URZ+0x1a0], R2 ;  /* 0x0001a002000075a7 */ /* 0x0022a400080211ff */
[----:B--2---:R-:W-:Y:S05]  /*9ba0*/  @!P1 NANOSLEEP.SYNCS 0x989680 ;  /* 0x009896800000995d */ /* 0x004fea0003900000 */
[----:B------:R-:W2:Y:S02]  /*9bb0*/  @!P1 SYNCS.PHASECHK.TRANS64 P1, [R0+URZ+0x1a0], R2 ;  /* 0x0001a002000095a7 */ /* 0x000ea400080210ff */
[----:B--2---:R-:W-:Y:S05]  /*9bc0*/  @!P1 BRA `(.L_x_190) ;  /* 0xfffffffc00f09947 */ /* 0x004fea000383ffff */
[----:B------:R-:W-:Y:S05]  /*9bd0*/  BRA `(.L_x_191) ;  /* 0xffffffa8002c7947 */ /* 0x000fea000383ffff */
.L_x_96:
[----:B--2---:R2:W4:Y:S02]  /*9be0*/  SYNCS.PHASECHK.TRANS64.TRYWAIT P0, [R0+URZ+0x120], R2 ;  /* 0x00012002000075a7 */ /* 0x00452400080011ff */
[----:B----4-:R-:W-:Y:S05]  /*9bf0*/  @!P0 NANOSLEEP.SYNCS 0x989680 ;  /* 0x009896800000895d */ /* 0x010fea0003900000 */
[----:B------:R-:W4:Y:S02]  /*9c00*/  @!P0 SYNCS.PHASECHK.TRANS64 P0, [R0+URZ+0x120], R2 ;  /* 0x00012002000085a7 */ /* 0x000f2400080010ff */
[----:B----4-:R-:W-:Y:S05]  /*9c10*/  @!P0 BRA `(.L_x_96) ;  /* 0xfffffffc00f08947 */ /* 0x010fea000383ffff */
[----:B------:R-:W-:Y:S05]  /*9c20*/  BRA `(.L_x_192) ;  /* 0xffffffac00407947 */ /* 0x000fea000383ffff */
.L_x_99:
[----:B------:R-:W-:Y:S07]  /*9c30*/  MOV R0, UR7 ;  /* 0x0000000700007c02 */ /* 0x000fee0008000f00 */
.L_x_193:
[----:B--2---:R2:W4:Y:S02]  /*9c40*/  SYNCS.PHASECHK.TRANS64.TRYWAIT P0, [R0+URZ+0x118], R2 ;  /* 0x00011802000075a7 */ /* 0x00452400080011ff */
[----:B----4-:R-:W-:Y:S05]  /*9c50*/  @!P0 NANOSLEEP.SYNCS 0x989680 ;  /* 0x009896800000895d */ /* 0x010fea0003900000 */
[----:B------:R-:W4:Y:S02]  /*9c60*/  @!P0 SYNCS.PHASECHK.TRANS64 P0, [R0+URZ+0x118], R2 ;  /* 0x00011802000085a7 */ /* 0x000f2400080010ff */
[----:B----4-:R-:W-:Y:S05]  /*9c70*/  @!P0 BRA `(.L_x_193) ;  /* 0xfffffffc00f08947 */ /* 0x010fea000383ffff */
[----:B------:R-:W-:Y:S05]  /*9c80*/  BRA `(.L_x_98) ;  /* 0xffffffb000207947 */ /* 0x000fea000383ffff */
.L_x_102:
[----:B------:R-:W-:Y:S07]  /*9c90*/  MOV R0, UR7 ;  /* 0x0000000700007c02 */ /* 0x000fee0008000f00 */
.L_x_194:
[----:B-1----:R1:W2:Y:S02]  /*9ca0*/  SYNCS.PHASECHK.TRANS64.TRYWAIT P0, [R0+URZ+0xf0], R22 ;  /* 0x0000f016000075a7 */ /* 0x0022a400080011ff */
[----:B--2---:R-:W-:Y:S05]  /*9cb0*/  @!P0 NANOSLEEP.SYNCS 0x989680 ;  /* 0x009896800000895d */ /* 0x004fea0003900000 */
[----:B------:R-:W2:Y:S02]  /*9cc0*/  @!P0 SYNCS.PHASECHK.TRANS64 P0, [R0+URZ+0xf0], R22 ;  /* 0x0000f016000085a7 */ /* 0x000ea400080010ff */
[----:B--2---:R-:W-:Y:S05]  /*9cd0*/  @!P0 BRA `(.L_x_194) ;  /* 0xfffffffc00f08947 */ /* 0x004fea000383ffff */
[----:B------:R-:W-:Y:S05]  /*9ce0*/  BRA `(.L_x_195) ;  /* 0xffffffb000987947 */ /* 0x000fea000383ffff */
.L_x_103:
[----:B------:R-:W-:Y:S07]  /*9cf0*/  MOV R0, UR7 ;  /* 0x0000000700007c02 */ /* 0x000fee0008000f00 */
.L_x_196:
[----:B-1----:R1:W2:Y:S02]  /*9d00*/  SYNCS.PHASECHK.TRANS64.TRYWAIT P0, [R0+URZ+0xf8], R22 ;  /* 0x0000f816000075a7 */ /* 0x0022a400080011ff */
[----:B--2---:R-:W-:Y:S05]  /*9d10*/  @!P0 NANOSLEEP.SYNCS 0x989680 ;  /* 0x009896800000895d */ /* 0x004fea0003900000 */
[----:B------:R-:W2:Y:S02]  /*9d20*/  @!P0 SYNCS.PHASECHK.TRANS64 P0, [R0+URZ+0xf8], R22 ;  /* 0x0000f816000085a7 */ /* 0x000ea400080010ff */
[----:B--2---:R-:W-:Y:S05]  /*9d30*/  @!P0 BRA `(.L_x_196) ;  /* 0xfffffffc00f08947 */ /* 0x004fea000383ffff */
[----:B------:R-:W-:Y:S05]  /*9d40*/  BRA `(.L_x_197) ;  /* 0xffffffb000f07947 */ /* 0x000fea000383ffff */
.L_x_104:
[----:B------:R-:W-:Y:S07]  /*9d50*/  MOV R0, UR7 ;  /* 0x0000000700007c02 */ /* 0x000fee0008000f00 */
.L_x_198:
[----:B-1----:R1:W2:Y:S02]  /*9d60*/  SYNCS.PHASECHK.TRANS64.TRYWAIT P0, [R0+URZ+0x100], R22 ;  /* 0x00010016000075a7 */ /* 0x0022a400080011ff */
[----:B--2---:R-:W-:Y:S05]  /*9d70*/  @!P0 NANOSLEEP.SYNCS 0x989680 ;  /* 0x009896800000895d */ /* 0x004fea0003900000 */
[----:B------:R-:W2:Y:S02]  /*9d80*/  @!P0 SYNCS.PHASECHK.TRANS64 P0, [R0+URZ+0x100], R22 ;  /* 0x00010016000085a7 */ /* 0x000ea400080010ff */
[----:B--2---:R-:W-:Y:S05]  /*9d90*/  @!P0 BRA `(.L_x_198) ;  /* 0xfffffffc00f08947 */ /* 0x004fea000383ffff */
[----:B------:R-:W-:Y:S05]  /*9da0*/  BRA `(.L_x_199) ;  /* 0xffffffb4004c7947 */ /* 0x000fea000383ffff */
.L_x_105:
[----:B------:R-:W-:Y:S07]  /*9db0*/  MOV R0, UR7 ;  /* 0x0000000700007c02 */ /* 0x000fee0008000f00 */
.L_x_200:
[----:B-1----:R1:W2:Y:S02]  /*9dc0*/  SYNCS.PHASECHK.TRANS64.TRYWAIT P0, [R0+URZ+0x108], R22 ;  /* 0x00010816000075a7 */ /* 0x0022a400080011ff */
[----:B--2---:R-:W-:Y:S05]  /*9dd0*/  @!P0 NANOSLEEP.SYNCS 0x989680 ;  /* 0x009896800000895d */ /* 0x004fea0003900000 */
[----:B------:R-:W2:Y:S02]  /*9de0*/  @!P0 SYNCS.PHASECHK.TRANS64 P0, [R0+URZ+0x108], R22 ;  /* 0x00010816000085a7 */ /* 0x000ea400080010ff */
[----:B--2---:R-:W-:Y:S05]  /*9df0*/  @!P0 BRA `(.L_x_200) ;  /* 0xfffffffc00f08947 */ /* 0x004fea000383ffff */
[----:B------:R-:W-:Y:S05]  /*9e00*/  BRA `(.L_x_201) ;  /* 0xffffffb400ec7947 */ /* 0x000fea000383ffff */
.L_x_107:
[----:B------:R-:W-:-:S07]  /*9e10*/  MOV R0, UR7 ;  /* 0x0000000700007c02 */ /* 0x000fce0008000f00 */
.L_x_202:
[----:B-1----:R1:W4:Y:S02]  /*9e20*/  SYNCS.PHASECHK.TRANS64.TRYWAIT P0, [R0+URZ+0xf0], R2 ;  /* 0x0000f002000075a7 */ /* 0x00232400080011ff */
[----:B----4-:R-:W-:Y:S05]  /*9e30*/  @!P0 NANOSLEEP.SYNCS 0x989680 ;  /* 0x009896800000895d */ /* 0x010fea0003900000 */
[----:B------:R-:W4:Y:S02]  /*9e40*/  @!P0 SYNCS.PHASECHK.TRANS64 P0, [R0+URZ+0xf0], R2 ;  /* 0x0000f002000085a7 */ /* 0x000f2400080010ff */
[----:B----4-:R-:W-:Y:S05]  /*9e50*/  @!P0 BRA `(.L_x_202) ;  /* 0xfffffffc00f08947 */ /* 0x010fea000383ffff */
[----:B------:R-:W-:Y:S05]  /*9e60*/  BRA `(.L_x_203) ;  /* 0xffffffb800747947 */ /* 0x000fea000383ffff */
.L_x_108:
[----:B-1----:R-:W-:-:S07]  /*9e70*/  MOV R0, UR7 ;  /* 0x0000000700007c02 */ /* 0x002fce0008000f00 */
.L_x_204:
[----:B-1----:R1:W4:Y:S02]  /*9e80*/  SYNCS.PHASECHK.TRANS64.TRYWAIT P0, [R0+URZ+0xf8], R2 ;  /* 0x0000f802000075a7 */ /* 0x00232400080011ff */
[----:B----4-:R-:W-:Y:S05]  /*9e90*/  @!P0 NANOSLEEP.SYNCS 0x989680 ;  /* 0x009896800000895d */ /* 0x010fea0003900000 */
[----:B------:R-:W4:Y:S02]  /*9ea0*/  @!P0 SYNCS.PHASECHK.TRANS64 P0, [R0+URZ+0xf8], R2 ;  /* 0x0000f802000085a7 */ /* 0x000f2400080010ff */
[----:B----4-:R-:W-:Y:S05]  /*9eb0*/  @!P0 BRA `(.L_x_204) ;  /* 0xfffffffc00f08947 */ /* 0x010fea000383ffff */
[----:B------:R-:W-:Y:S05]  /*9ec0*/  BRA `(.L_x_205) ;  /* 0xffffffb800647947 */ /* 0x000fea000383ffff */
.L_x_109:
[----:B-1----:R-:W-:-:S07]  /*9ed0*/  MOV R0, UR7 ;  /* 0x0000000700007c02 */ /* 0x002fce0008000f00 */
.L_x_206:
[----:B-1----:R1:W4:Y:S02]  /*9ee0*/  SYNCS.PHASECHK.TRANS64.TRYWAIT P0, [R0+URZ+0x100], R2 ;  /* 0x00010002000075a7 */ /* 0x00232400080011ff */
[----:B----4-:R-:W-:Y:S05]  /*9ef0*/  @!P0 NANOSLEEP.SYNCS 0x989680 ;  /* 0x009896800000895d */ /* 0x010fea0003900000 */
[----:B------:R-:W4:Y:S02]  /*9f00*/  @!P0 SYNCS.PHASECHK.TRANS64 P0, [R0+URZ+0x100], R2 ;  /* 0x00010002000085a7 */ /* 0x000f2400080010ff */
[----:B----4-:R-:W-:Y:S05]  /*9f10*/  @!P0 BRA `(.L_x_206) ;  /* 0xfffffffc00f08947 */ /* 0x010fea000383ffff */
[----:B------:R-:W-:Y:S05]  /*9f20*/  BRA `(.L_x_207) ;  /* 0xffffffb800547947 */ /* 0x000fea000383ffff */
.L_x_111:
[----:B-1----:R1:W2:Y:S02]  /*9f30*/  SYNCS.PHASECHK.TRANS64.TRYWAIT P0, [R0+URZ+0x120], R2 ;  /* 0x00012002000075a7 */ /* 0x0022a400080011ff */
[----:B--2---:R-:W-:Y:S05]  /*9f40*/  @!P0 NANOSLEEP.SYNCS 0x989680 ;  /* 0x009896800000895d */ /* 0x004fea0003900000 */
[----:B------:R-:W2:Y:S02]  /*9f50*/  @!P0 SYNCS.PHASECHK.TRANS64 P0, [R0+URZ+0x120], R2 ;  /* 0x00012002000085a7 */ /* 0x000ea400080010ff */
[----:B--2---:R-:W-:Y:S05]  /*9f60*/  @!P0 BRA `(.L_x_111) ;  /* 0xfffffffc00f08947 */ /* 0x004fea000383ffff */
[----:B------:R-:W-:Y:S05]  /*9f70*/  BRA `(.L_x_208) ;  /* 0xffffffb800f87947 */ /* 0x000fea000383ffff */
.L_x_125:
[----:B-1----:R1:W2:Y:S02]  /*9f80*/  SYNCS.PHASECHK.TRANS64.TRYWAIT P0, [R3+URZ+0xd0], R0 ;  /* 0x0000d000030075a7 */ /* 0x0022a400080011ff */
[----:B--2---:R-:W-:Y:S05]  /*9f90*/  @!P0 NANOSLEEP.SYNCS 0x989680 ;  /* 0x009896800000895d */ /* 0x004fea0003900000 */
[----:B------:R-:W2:Y:S02]  /*9fa0*/  @!P0 SYNCS.PHASECHK.TRANS64 P0, [R3+URZ+0xd0], R0 ;  /* 0x0000d000030085a7 */ /* 0x000ea400080010ff */
[----:B--2---:R-:W-:Y:S05]  /*9fb0*/  @!P0 BRA `(.L_x_125) ;  /* 0xfffffffc00f08947 */ /* 0x004fea000383ffff */
[----:B------:R-:W-:Y:S05]  /*9fc0*/  BRA `(.L_x_124) ;  /* 0xffffffc800587947 */ /* 0x000fea000383ffff */
.L_x_128:
[----:B-1----:R1:W2:Y:S02]  /*9fd0*/  SYNCS.PHASECHK.TRANS64.TRYWAIT P1, [R65+URZ+0x140], R0 ;  /* 0x00014000410075a7 */ /* 0x0022a400080211ff */
[----:B--2---:R-:W-:Y:S05]  /*9fe0*/  @!P1 NANOSLEEP.SYNCS 0x989680 ;  /* 0x009896800000995d */ /* 0x004fea0003900000 */
[----:B------:R-:W2:Y:S02]  /*9ff0*/  @!P1 SYNCS.PHASECHK.TRANS64 P1, [R65+URZ+0x140], R0 ;  /* 0x00014000410095a7 */ /* 0x000ea400080210ff */
[----:B--2---:R-:W-:Y:S05]  /*a000*/  @!P1 BRA `(.L_x_128) ;  /* 0xfffffffc00f09947 */ /* 0x004fea000383ffff */
[----:B------:R-:W-:Y:S05]  /*a010*/  BRA `(.L_x_127) ;  /* 0xffffffc800a07947 */ /* 0x000fea000383ffff */
        .weak           $__internal_0_$__cuda_sm10x_tcgen05_guardrail_trap_col_being_dealloced_not_returned_by_alloc
        .type           $__internal_0_$__cuda_sm10x_tcgen05_guardrail_trap_col_being_dealloced_not_returned_by_alloc,@function
        .size           $__internal_0_$__cuda_sm10x_tcgen05_guardrail_trap_col_being_dealloced_not_returned_by_alloc,($__internal_1_$__cuda_sm10x_tcgen05_guardrail_trap_phase_invalid_during_alloc - $__internal_0_$__cuda_sm10x_tcgen05_guardrail_trap_col_being_dealloced_not_returned_by_alloc)
$__internal_0_$__cuda_sm10x_tcgen05_guardrail_trap_col_being_dealloced_not_returned_by_alloc:
[----:B------:R-:W-:Y:S05]  /*a020*/  BPT.TRAP 0x1 ;  /* 0x000000040000795c */ /* 0x000fea0000300000 */
[----:B------:R-:W-:-:S04]  /*a030*/  HFMA2 R3, -RZ, RZ, 0, 0 ;  /* 0x00000000ff037431 */ /* 0x000fc800000001ff */
[----:B------:R-:W-:Y:S05]  /*a040*/  RET.REL.NODEC R2 `(_ZN7cutlass13device_kernelINS_4gemm6kernel13GemmUniversalIN4cute5tupleIJiiiiEEENS1_10collective13CollectiveMmaINS1_35MainloopSm100TmaUmmaWarpSpecializedILi13ELi2ELi4ENS5_IJNS4_1CILi2EEENSA_ILi1EEESC_EEEEENS5_IJNSA_ILi128EEESF_NSA_ILi64EEEEEENS_6half_tENS5_IJlSC_lEEESI_SJ_NS4_8TiledMMAINS4_8MMA_AtomIJNS4_26SM100_MMA_F16BF16_2x1SM_SSISI_SI_fLi128ELi128ELNS4_4UMMA5MajorE0ELSO_0ELNSN_7ScaleInE0ELSP_0EEEEEENS4_6LayoutINS5_IJSC_SC_SC_EEENS5_IJNSA_ILi0EEESU_SU_EEEEENS5_IJNS4_10UnderscoreESX_SX_EEEEENS4_18SM100_TMA_2SM_LOADENS4_14ComposedLayoutINS4_7SwizzleILi3ELi4ELi3EEENS4_18smem_ptr_flag_bitsILi16EEENSS_INS5_IJNSA_ILi8EEESG_EEENS5_IJSG_SC_EEEEEEEvNS4_8identityES10_S1A_vS1B_EENS_8epilogue10collective18CollectiveEpilogueINS1D_23Sm100TmaWarpSpecializedILi4ELi2ELi16ELb1ELb0EEEJNS5_IJSG_SF_SG_EEENS5_IJNSS_ISG_SC_EENSS_INS5_IJNSA_ILi16EEESB_EEENS5_IJSC_SG_EEEEEEEESI_SJ_SI_SJ_NS1D_6fusion15FusionCallbacksIS1H_NS1P_13LinCombEltActINS1D_6thread4GELUESI_fSI_fLNS_15FloatRoundStyleE2EEES1I_S1O_JEEENS4_5SM1004TMEM4LOAD26SM100_TMEM_LOAD_32dp32b16xENS4_13SM90_TMA_LOADENS11_INS12_ILi1ELi4ELi3EEES15_NSS_INS5_IJS16_S1K_EEENS5_IJS1K_SC_EEEEEEENS4_39AutoVectorizingCopyWithAssumedAlignmentILi128EEENS4_14SM90_TMA_STOREES26_S28_S28_EEEvvEEEEvNT_6ParamsE) ;  /* 0xffffff5c02ec7950 */ /* 0x000fea0003c3ffff */
        .weak           $__internal_1_$__cuda_sm10x_tcgen05_guardrail_trap_phase_invalid_during_alloc
        .type           $__internal_1_$__cuda_sm10x_tcgen05_guardrail_trap_phase_invalid_during_alloc,@function
        .size           $__internal_1_$__cuda_sm10x_tcgen05_guardrail_trap_phase_invalid_during_alloc,($__internal_2_$__cuda_sm10x_tcgen05_guardrail_trap_unallocated_columns_being_dealloced - $__internal_1_$__cuda_sm10x_tcgen05_guardrail_trap_phase_invalid_during_alloc)
$__internal_1_$__cuda_sm10x_tcgen05_guardrail_trap_phase_invalid_during_alloc:
[----:B------:R-:W-:Y:S05]  /*a050*/  BPT.TRAP 0x1 ;  /* 0x000000040000795c */ /* 0x000fea0000300000 */
[----:B------:R-:W-:-:S04]  /*a060*/  MOV R3, 0x0 ;  /* 0x0000000000037802 */ /* 0x000fc80000000f00 */
[----:B------:R-:W-:Y:S05]  /*a070*/  RET.REL.NODEC R2 `(_ZN7cutlass13device_kernelINS_4gemm6kernel13GemmUniversalIN4cute5tupleIJiiiiEEENS1_10collective13CollectiveMmaINS1_35MainloopSm100TmaUmmaWarpSpecializedILi13ELi2ELi4ENS5_IJNS4_1CILi2EEENSA_ILi1EEESC_EEEEENS5_IJNSA_ILi128EEESF_NSA_ILi64EEEEEENS_6half_tENS5_IJlSC_lEEESI_SJ_NS4_8TiledMMAINS4_8MMA_AtomIJNS4_26SM100_MMA_F16BF16_2x1SM_SSISI_SI_fLi128ELi128ELNS4_4UMMA5MajorE0ELSO_0ELNSN_7ScaleInE0ELSP_0EEEEEENS4_6LayoutINS5_IJSC_SC_SC_EEENS5_IJNSA_ILi0EEESU_SU_EEEEENS5_IJNS4_10UnderscoreESX_SX_EEEEENS4_18SM100_TMA_2SM_LOADENS4_14ComposedLayoutINS4_7SwizzleILi3ELi4ELi3EEENS4_18smem_ptr_flag_bitsILi16EEENSS_INS5_IJNSA_ILi8EEESG_EEENS5_IJSG_SC_EEEEEEEvNS4_8identityES10_S1A_vS1B_EENS_8epilogue10collective18CollectiveEpilogueINS1D_23Sm100TmaWarpSpecializedILi4ELi2ELi16ELb1ELb0EEEJNS5_IJSG_SF_SG_EEENS5_IJNSS_ISG_SC_EENSS_INS5_IJNSA_ILi16EEESB_EEENS5_IJSC_SG_EEEEEEEESI_SJ_SI_SJ_NS1D_6fusion15FusionCallbacksIS1H_NS1P_13LinCombEltActINS1D_6thread4GELUESI_fSI_fLNS_15FloatRoundStyleE2EEES1I_S1O_JEEENS4_5SM1004TMEM4LOAD26SM100_TMEM_LOAD_32dp32b16xENS4_13SM90_TMA_LOADENS11_INS12_ILi1ELi4ELi3EEES15_NSS_INS5_IJS16_S1K_EEENS5_IJS1K_SC_EEEEEEENS4_39AutoVectorizingCopyWithAssumedAlignmentILi128EEENS4_14SM90_TMA_STOREES26_S28_S28_EEEvvEEEEvNT_6ParamsE) ;  /* 0xffffff5c02e07950 */ /* 0x000fea0003c3ffff */
        .weak           $__internal_2_$__cuda_sm10x_tcgen05_guardrail_trap_unallocated_columns_being_dealloced
        .type           $__internal_2_$__cuda_sm10x_tcgen05_guardrail_trap_unallocated_columns_being_dealloced,@function
        .size           $__internal_2_$__cuda_sm10x_tcgen05_guardrail_trap_unallocated_columns_being_dealloced,(.L_x_210 - $__internal_2_$__cuda_sm10x_tcgen05_guardrail_trap_unallocated_columns_being_dealloced)
$__internal_2_$__cuda_sm10x_tcgen05_guardrail_trap_unallocated_columns_being_dealloced:
[----:B------:R-:W-:Y:S05]  /*a080*/  BPT.TRAP 0x1 ;  /* 0x000000040000795c */ /* 0x000fea0000300000 */
[----:B------:R-:W-:-:S04]  /*a090*/  HFMA2 R3, -RZ, RZ, 0, 0 ;  /* 0x00000000ff037431 */ /* 0x000fc800000001ff */
[----:B------:R-:W-:Y:S05]  /*a0a0*/  RET.REL.NODEC R2 `(_ZN7cutlass13device_kernelINS_4gemm6kernel13GemmUniversalIN4cute5tupleIJiiiiEEENS1_10collective13CollectiveMmaINS1_35MainloopSm100TmaUmmaWarpSpecializedILi13ELi2ELi4ENS5_IJNS4_1CILi2EEENSA_ILi1EEESC_EEEEENS5_IJNSA_ILi128EEESF_NSA_ILi64EEEEEENS_6half_tENS5_IJlSC_lEEESI_SJ_NS4_8TiledMMAINS4_8MMA_AtomIJNS4_26SM100_MMA_F16BF16_2x1SM_SSISI_SI_fLi128ELi128ELNS4_4UMMA5MajorE0ELSO_0ELNSN_7ScaleInE0ELSP_0EEEEEENS4_6LayoutINS5_IJSC_SC_SC_EEENS5_IJNSA_ILi0EEESU_SU_EEEEENS5_IJNS4_10UnderscoreESX_SX_EEEEENS4_18SM100_TMA_2SM_LOADENS4_14ComposedLayoutINS4_7SwizzleILi3ELi4ELi3EEENS4_18smem_ptr_flag_bitsILi16EEENSS_INS5_IJNSA_ILi8EEESG_EEENS5_IJSG_SC_EEEEEEEvNS4_8identityES10_S1A_vS1B_EENS_8epilogue10collective18CollectiveEpilogueINS1D_23Sm100TmaWarpSpecializedILi4ELi2ELi16ELb1ELb0EEEJNS5_IJSG_SF_SG_EEENS5_IJNSS_ISG_SC_EENSS_INS5_IJNSA_ILi16EEESB_EEENS5_IJSC_SG_EEEEEEEESI_SJ_SI_SJ_NS1D_6fusion15FusionCallbacksIS1H_NS1P_13LinCombEltActINS1D_6thread4GELUESI_fSI_fLNS_15FloatRoundStyleE2EEES1I_S1O_JEEENS4_5SM1004TMEM4LOAD26SM100_TMEM_LOAD_32dp32b16xENS4_13SM90_TMA_LOADENS11_INS12_ILi1ELi4ELi3EEES15_NSS_INS5_IJS16_S1K_EEENS5_IJS1K_SC_EEEEEEENS4_39AutoVectorizingCopyWithAssumedAlignmentILi128EEENS4_14SM90_TMA_STOREES26_S28_S28_EEEvvEEEEvNT_6ParamsE) ;  /* 0xffffff5c02d47950 */ /* 0x000fea0003c3ffff */
.L_x_209:
[----:B------:R-:W-:-:S00]  /*a0b0*/  BRA `(.L_x_209) ;  /* 0xfffffffc00fc7947 */ /* 0x000fc0000383ffff */
[----:B------:R-:W-:-:S00]  /*a0c0*/  NOP ;  /* 0x0000000000007918 */ /* 0x000fc00000000000 */
        /* <DEDUP_REMOVED lines=11> */
.L_x_210:


//--------------------- .nv.global.init           --------------------------
	.section	.nv.global.init,"aw",@progbits
.nv.global.init:
	.type		$str$27,@object
	.size		$str$27,($str$28 - $str$27)
$str$27:
        /*0000*/ 	.byte	0x28, 0x61, 0x64, 0x64, 0x72, 0x65, 0x73, 0x73, 0x20, 0x26, 0x20, 0x6d, 0x61, 0x73, 0x6b, 0x29
        /*0010*/ 	.byte	0x20, 0x3d, 0x3d, 0x20, 0x30, 0x00
	.type		$str$28,@object
	.size		$str$28,($str$26 - $str$28)
$str$28:
        /*0016*/ 	.byte	0x2f, 0x74, 0x6d, 0x70, 0x2f, 0x63, 0x75, 0x74, 0x6c, 0x61, 0x73, 0x73, 0x5f, 0x73, 0x77, 0x65
        /*0026*/ 	.byte	0x65, 0x70, 0x5f, 0x73, 0x72, 0x63, 0x2f, 0x69, 0x6e, 0x63, 0x6c, 0x75, 0x64, 0x65, 0x2f, 0x63
        /*0036*/ 	.byte	0x75, 0x74, 0x65, 0x2f, 0x70, 0x6f, 0x69, 0x6e, 0x74, 0x65, 0x72, 0x5f, 0x66, 0x6c, 0x61, 0x67
        /*0046*/ 	.byte	0x67, 0x65, 0x64, 0x2e, 0x68, 0x70, 0x70, 0x00
	.type		$str$26,@object
	.size		$str$26,($str$25 - $str$26)
$str$26:
        /*004e*/ 	.byte	0x2f, 0x74, 0x6d, 0x70, 0x2f, 0x63, 0x75, 0x74, 0x6c, 0x61, 0x73, 0x73, 0x5f, 0x73, 0x77, 0x65
        /*005e*/ 	.byte	0x65, 0x70, 0x5f, 0x73, 0x72, 0x63, 0x2f, 0x69, 0x6e, 0x63, 0x6c, 0x75, 0x64, 0x65, 0x2f, 0x63
        /*006e*/ 	.byte	0x75, 0x74, 0x65, 0x2f, 0x61, 0x74, 0x6f, 0x6d, 0x2f, 0x63, 0x6f, 0x70, 0x79, 0x5f, 0x74, 0x72
        /*007e*/ 	.byte	0x61, 0x69, 0x74, 0x73, 0x5f, 0x73, 0x6d, 0x31, 0x30, 0x30, 0x2e, 0x68, 0x70, 0x70, 0x00
	.type		$str$25,@object
	.size		$str$25,(__unnamed_1 - $str$25)
$str$25:
        /*008d*/ 	.byte	0x28, 0x28, 0x75, 0x69, 0x6e, 0x74, 0x33, 0x32, 0x5f, 0x74, 0x28, 0x74, 0x68, 0x72, 0x65, 0x61
        /*009d*/ 	.byte	0x64, 0x49, 0x64, 0x78, 0x2e, 0x78, 0x29, 0x20, 0x2f, 0x20, 0x33, 0x32, 0x29, 0x20, 0x25, 0x20
        /*00ad*/ 	.byte	0x34, 0x29, 0x20, 0x3d, 0x3d, 0x20, 0x28, 0x28, 0x28, 0x74, 0x6d, 0x65, 0x6d, 0x5f, 0x61, 0x64
        /*00bd*/ 	.byte	0x64, 0x72, 0x20, 0x3e, 0x3e, 0x20, 0x31, 0x36, 0x29, 0x20, 0x2f, 0x20, 0x33, 0x32, 0x29, 0x20
        /*00cd*/ 	.byte	0x25, 0x20, 0x34, 0x29, 0x00
	.type		__unnamed_1,@object
	.size		__unnamed_1,(__unnamed_2 - __unnamed_1)
__unnamed_1:
        /*00d2*/ 	.byte	0x61, 0x75, 0x74, 0x6f, 0x20, 0x63, 0x75, 0x74, 0x65, 0x3a, 0x3a, 0x61, 0x73, 0x5f, 0x70, 0x6f
        /* <DEDUP_REMOVED lines=24> */
        /*0262*/ 	.byte	0x34, 0x38, 0x3e, 0x3e, 0x3e, 0x3e, 0x5d, 0x00
	.type		__unnamed_2,@object
	.size		__unnamed_2,(.L_2 - __unnamed_2)
__unnamed_2:
        /* <DEDUP_REMOVED lines=40> */
        /*04ea*/ 	.byte	0x3a, 0x3a, 0x43, 0x3c, 0x30, 0x3e, 0x3e, 0x3e, 0x3e, 0x5d, 0x00
.L_2:


//--------------------- .nv.shared._ZN7cutlass13device_kernelINS_4gemm6kernel13GemmUniversalIN4cute5tupleIJiiiiEEENS1_10collective13CollectiveMmaINS1_35MainloopSm100TmaUmmaWarpSpecializedILi13ELi2ELi4ENS5_IJNS4_1CILi2EEENSA_ILi1EEESC_EEEEENS5_IJNSA_ILi128EEESF_NSA_ILi64EEEEEENS_6half_tENS5_IJlSC_lEEESI_SJ_NS4_8TiledMMAINS4_8MMA_AtomIJNS4_26SM100_MMA_F16BF16_2x1SM_SSISI_SI_fLi128ELi128ELNS4_4UMMA5MajorE0ELSO_0ELNSN_7ScaleInE0ELSP_0EEEEEENS4_6LayoutINS5_IJSC_SC_SC_EEENS5_IJNSA_ILi0EEESU_SU_EEEEENS5_IJNS4_10UnderscoreESX_SX_EEEEENS4_18SM100_TMA_2SM_LOADENS4_14ComposedLayoutINS4_7SwizzleILi3ELi4ELi3EEENS4_18smem_ptr_flag_bitsILi16EEENSS_INS5_IJNSA_ILi8EEESG_EEENS5_IJSG_SC_EEEEEEEvNS4_8identityES10_S1A_vS1B_EENS_8epilogue10collective18CollectiveEpilogueINS1D_23Sm100TmaWarpSpecializedILi4ELi2ELi16ELb1ELb0EEEJNS5_IJSG_SF_SG_EEENS5_IJNSS_ISG_SC_EENSS_INS5_IJNSA_ILi16EEESB_EEENS5_IJSC_SG_EEEEEEEESI_SJ_SI_SJ_NS1D_6fusion15FusionCallbacksIS1H_NS1P_13LinCombEltActINS1D_6thread4GELUESI_fSI_fLNS_15FloatRoundStyleE2EEES1I_S1O_JEEENS4_5SM1004TMEM4LOAD26SM100_TMEM_LOAD_32dp32b16xENS4_13SM90_TMA_LOADENS11_INS12_ILi1ELi4ELi3EEES15_NSS_INS5_IJS16_S1K_EEENS5_IJS1K_SC_EEEEEEENS4_39AutoVectorizingCopyWithAssumedAlignmentILi128EEENS4_14SM90_TMA_STOREES26_S28_S28_EEEvvEEEEvNT_6ParamsE --------------------------
	.section	.nv.shared._ZN7cutlass13device_kernelINS_4gemm6kernel13GemmUniversalIN4cute5tupleIJiiiiEEENS1_10collective13CollectiveMmaINS1_35MainloopSm100TmaUmmaWarpSpecializedILi13ELi2ELi4ENS5_IJNS4_1CILi2EEENSA_ILi1EEESC_EEEEENS5_IJNSA_ILi128EEESF_NSA_ILi64EEEEEENS_6half_tENS5_IJlSC_lEEESI_SJ_NS4_8TiledMMAINS4_8MMA_AtomIJNS4_26SM100_MMA_F16BF16_2x1SM_SSISI_SI_fLi128ELi128ELNS4_4UMMA5MajorE0ELSO_0ELNSN_7ScaleInE0ELSP_0EEEEEENS4_6LayoutINS5_IJSC_SC_SC_EEENS5_IJNSA_ILi0EEESU_SU_EEEEENS5_IJNS4_10UnderscoreESX_SX_EEEEENS4_18SM100_TMA_2SM_LOADENS4_14ComposedLayoutINS4_7SwizzleILi3ELi4ELi3EEENS4_18smem_ptr_flag_bitsILi16EEENSS_INS5_IJNSA_ILi8EEESG_EEENS5_IJSG_SC_EEEEEEEvNS4_8identityES10_S1A_vS1B_EENS_8epilogue10collective18CollectiveEpilogueINS1D_23Sm100TmaWarpSpecializedILi4ELi2ELi16ELb1ELb0EEEJNS5_IJSG_SF_SG_EEENS5_IJNSS_ISG_SC_EENSS_INS5_IJNSA_ILi16EEESB_EEENS5_IJSC_SG_EEEEEEEESI_SJ_SI_SJ_NS1D_6fusion15FusionCallbacksIS1H_NS1P_13LinCombEltActINS1D_6thread4GELUESI_fSI_fLNS_15FloatRoundStyleE2EEES1I_S1O_JEEENS4_5SM1004TMEM4LOAD26SM100_TMEM_LOAD_32dp32b16xENS4_13SM90_TMA_LOADENS11_INS12_ILi1ELi4ELi3EEES15_NSS_INS5_IJS16_S1K_EEENS5_IJS1K_SC_EEEEEEENS4_39AutoVectorizingCopyWithAssumedAlignmentILi128EEENS4_14SM90_TMA_STOREES26_S28_S28_EEEvvEEEEvNT_6ParamsE,"aw",@nobits
	.sectionflags	@""
	.align	16
	.zero		1024


//--------------------- .nv.shared.reserved.0     --------------------------
	.section	.nv.shared.reserved.0,"aw",@nobits
	.weak		__nv_reservedSMEM_offset_0_alias
	.size		__nv_reservedSMEM_offset_0_alias, 0, 64
	.other		__nv_reservedSMEM_offset_0_alias,@"STO_CUDA_RESERVED_SHARED STV_DEFAULT"
__nv_reservedSMEM_offset_0_alias:
	.zero		0
.nv.shared.reserved.0:
	.zero		64
	.weak		__nv_reservedSMEM_tcgen05_partition
	.type		__nv_reservedSMEM_tcgen05_partition,@object
	.size		__nv_reservedSMEM_tcgen05_partition,(.L_0 - __nv_reservedSMEM_tcgen05_partition)
__nv_reservedSMEM_tcgen05_partition:
	.zero		32
.L_0:


//--------------------- .nv.global                --------------------------
	.section	.nv.global,"aw",@nobits
.nv.global:
	.type		_ZN39_INTERNAL_e644069b_4_k_cu_7e8e85d5_40194cute1_E,@object
	.size		_ZN39_INTERNAL_e644069b_4_k_cu_7e8e85d5_40194cute1_E,(_ZN39_INTERNAL_e644069b_4_k_cu_7e8e85d5_40194cuda3std3__45__cpo6cbeginE - _ZN39_INTERNAL_e644069b_4_k_cu_7e8e85d5_40194cute1_E)
_ZN39_INTERNAL_e644069b_4_k_cu_7e8e85d5_40194cute1_E:
	.zero		1
	.type		_ZN39_INTERNAL_e644069b_4_k_cu_7e8e85d5_40194cuda3std3__45__cpo6cbeginE,@object
	.size		_ZN39_INTERNAL_e644069b_4_k_cu_7e8e85d5_40194cuda3std3__45__cpo6cbeginE,(_ZN39_INTERNAL_e644069b_4_k_cu_7e8e85d5_40194cuda3std3__48in_placeE - _ZN39_INTERNAL_e644069b_4_k_cu_7e8e85d5_40194cuda3std3__45__cpo6cbeginE)
_ZN39_INTERNAL_e644069b_4_k_cu_7e8e85d5_40194cuda3std3__45__cpo6cbeginE:
	.zero		1
	.type		_ZN39_INTERNAL_e644069b_4_k_cu_7e8e85d5_40194cuda3std3__48in_placeE,@object
	.size		_ZN39_INTERNAL_e644069b_4_k_cu_7e8e85d5_40194cuda3std3__48in_placeE,(_ZN39_INTERNAL_e644069b_4_k_cu_7e8e85d5_40194cuda3std6ranges3__45__cpo9iter_moveE - _ZN39_INTERNAL_e644069b_4_k_cu_7e8e85d5_40194cuda3std3__48in_placeE)
_ZN39_INTERNAL_e644069b_4_k_cu_7e8e85d5_40194cuda3std3__48in_placeE:
	.zero		1
	.type		_ZN39_INTERNAL_e644069b_4_k_cu_7e8e85d5_40194cuda3std6ranges3__45__cpo9iter_moveE,@object
	.size		_ZN39_INTERNAL_e644069b_4_k_cu_7e8e85d5_40194cuda3std6ranges3__45__cpo9iter_moveE,(_ZN39_INTERNAL_e644069b_4_k_cu_7e8e85d5_40194cuda3std3__45__cpo5beginE - _ZN39_INTERNAL_e644069b_4_k_cu_7e8e85d5_40194cuda3std6ranges3__45__cpo9iter_moveE)
_ZN39_INTERNAL_e644069b_4_k_cu_7e8e85d5_40194cuda3std6ranges3__45__cpo9iter_moveE:
	.zero		1
	.type		_ZN39_INTERNAL_e644069b_4_k_cu_7e8e85d5_40194cuda3std3__45__cpo5beginE,@object
	.size		_ZN39_INTERNAL_e644069b_4_k_cu_7e8e85d5_40194cuda3std3__45__cpo5beginE,(_ZN39_INTERNAL_e644069b_4_k_cu_7e8e85d5_40194cuda3std3__441_GLOBAL__N__e644069b_4_k_cu_7e8e85d5_40196ignoreE - _ZN39_INTERNAL_e644069b_4_k_cu_7e8e85d5_40194cuda3std3__45__cpo5beginE)
_ZN39_INTERNAL_e644069b_4_k_cu_7e8e85d5_40194cuda3std3__45__cpo5beginE:
	.zero		1
	.type		_ZN39_INTERNAL_e644069b_4_k_cu_7e8e85d5_40194cuda3std3__441_GLOBAL__N__e644069b_4_k_cu_7e8e85d5_40196ignoreE,@object
	.size		_ZN39_INTERNAL_e644069b_4_k_cu_7e8e85d5_40194cuda3std3__441_GLOBAL__N__e644069b_4_k_cu_7e8e85d5_40196ignoreE,(_ZN39_INTERNAL_e644069b_4_k_cu_7e8e85d5_40194cute7productE - _ZN39_INTERNAL_e644069b_4_k_cu_7e8e85d5_40194cuda3std3__441_GLOBAL__N__e644069b_4_k_cu_7e8e85d5_40196ignoreE)
_ZN39_INTERNAL_e644069b_4_k_cu_7e8e85d5_40194cuda3std3__441_GLOBAL__N__e644069b_4_k_cu_7e8e85d5_40196ignoreE:
	.zero		1
	.type		_ZN39_INTERNAL_e644069b_4_k_cu_7e8e85d5_40194cute7productE,@object
	.size		_ZN39_INTERNAL_e644069b_4_k_cu_7e8e85d5_40194cute7productE,(_ZN39_INTERNAL_e644069b_4_k_cu_7e8e85d5_40194cuda3std3__45__cpo3endE - _ZN39_INTERNAL_e644069b_4_k_cu_7e8e85d5_40194cute7productE)
_ZN39_INTERNAL_e644069b_4_k_cu_7e8e85d5_40194cute7productE:
	.zero		1
	.type		_ZN39_INTERNAL_e644069b_4_k_cu_7e8e85d5_40194cuda3std3__45__cpo3endE,@object
	.size		_ZN39_INTERNAL_e644069b_4_k_cu_7e8e85d5_40194cuda3std3__45__cpo3endE,(_ZN39_INTERNAL_e644069b_4_k_cu_7e8e85d5_40194cuda3std3__419piecewise_constructE - _ZN39_INTERNAL_e644069b_4_k_cu_7e8e85d5_40194cuda3std3__45__cpo3endE)
_ZN39_INTERNAL_e644069b_4_k_cu_7e8e85d5_40194cuda3std3__45__cpo3endE:
	.zero		1
	.type		_ZN39_INTERNAL_e644069b_4_k_cu_7e8e85d5_40194cuda3std3__419piecewise_constructE,@object
	.size		_ZN39_INTERNAL_e644069b_4_k_cu_7e8e85d5_40194cuda3std3__419piecewise_constructE,(_ZN39_INTERNAL_e644069b_4_k_cu_7e8e85d5_40194cuda3std3__45__cpo4cendE - _ZN39_INTERNAL_e644069b_4_k_cu_7e8e85d5_40194cuda3std3__419piecewise_constructE)
_ZN39_INTERNAL_e644069b_4_k_cu_7e8e85d5_40194cuda3std3__419piecewise_constructE:
	.zero		1
	.type		_ZN39_INTERNAL_e644069b_4_k_cu_7e8e85d5_40194cuda3std3__45__cpo4cendE,@object
	.size		_ZN39_INTERNAL_e644069b_4_k_cu_7e8e85d5_40194cuda3std3__45__cpo4cendE,(_ZN39_INTERNAL_e644069b_4_k_cu_7e8e85d5_40194cuda3std6ranges3__45__cpo4swapE - _ZN39_INTERNAL_e644069b_4_k_cu_7e8e85d5_40194cuda3std3__45__cpo4cendE)
_ZN39_INTERNAL_e644069b_4_k_cu_7e8e85d5_40194cuda3std3__45__cpo4cendE:
	.zero		1
	.type		_ZN39_INTERNAL_e644069b_4_k_cu_7e8e85d5_40194cuda3std6ranges3__45__cpo4swapE,@object
	.size		_ZN39_INTERNAL_e644069b_4_k_cu_7e8e85d5_40194cuda3std6ranges3__45__cpo4swapE,(.L_10 - _ZN39_INTERNAL_e644069b_4_k_cu_7e8e85d5_40194cuda3std6ranges3__45__cpo4swapE)
_ZN39_INTERNAL_e644069b_4_k_cu_7e8e85d5_40194cuda3std6ranges3__45__cpo4swapE:
	.zero		1
.L_10:


//--------------------- .nv.constant0._ZN7cutlass13device_kernelINS_4gemm6kernel13GemmUniversalIN4cute5tupleIJiiiiEEENS1_10collective13CollectiveMmaINS1_35MainloopSm100TmaUmmaWarpSpecializedILi13ELi2ELi4ENS5_IJNS4_1CILi2EEENSA_ILi1EEESC_EEEEENS5_IJNSA_ILi128EEESF_NSA_ILi64EEEEEENS_6half_tENS5_IJlSC_lEEESI_SJ_NS4_8TiledMMAINS4_8MMA_AtomIJNS4_26SM100_MMA_F16BF16_2x1SM_SSISI_SI_fLi128ELi128ELNS4_4UMMA5MajorE0ELSO_0ELNSN_7ScaleInE0ELSP_0EEEEEENS4_6LayoutINS5_IJSC_SC_SC_EEENS5_IJNSA_ILi0EEESU_SU_EEEEENS5_IJNS4_10UnderscoreESX_SX_EEEEENS4_18SM100_TMA_2SM_LOADENS4_14ComposedLayoutINS4_7SwizzleILi3ELi4ELi3EEENS4_18smem_ptr_flag_bitsILi16EEENSS_INS5_IJNSA_ILi8EEESG_EEENS5_IJSG_SC_EEEEEEEvNS4_8identityES10_S1A_vS1B_EENS_8epilogue10collective18CollectiveEpilogueINS1D_23Sm100TmaWarpSpecializedILi4ELi2ELi16ELb1ELb0EEEJNS5_IJSG_SF_SG_EEENS5_IJNSS_ISG_SC_EENSS_INS5_IJNSA_ILi16EEESB_EEENS5_IJSC_SG_EEEEEEEESI_SJ_SI_SJ_NS1D_6fusion15FusionCallbacksIS1H_NS1P_13LinCombEltActINS1D_6thread4GELUESI_fSI_fLNS_15FloatRoundStyleE2EEES1I_S1O_JEEENS4_5SM1004TMEM4LOAD26SM100_TMEM_LOAD_32dp32b16xENS4_13SM90_TMA_LOADENS11_INS12_ILi1ELi4ELi3EEES15_NSS_INS5_IJS16_S1K_EEENS5_IJS1K_SC_EEEEEEENS4_39AutoVectorizingCopyWithAssumedAlignmentILi128EEENS4_14SM90_TMA_STOREES26_S28_S28_EEEvvEEEEvNT_6ParamsE --------------------------
	.section	.nv.constant0._ZN7cutlass13device_kernelINS_4gemm6kernel13GemmUniversalIN4cute5tupleIJiiiiEEENS1_10collective13CollectiveMmaINS1_35MainloopSm100TmaUmmaWarpSpecializedILi13ELi2ELi4ENS5_IJNS4_1CILi2EEENSA_ILi1EEESC_EEEEENS5_IJNSA_ILi128EEESF_NSA_ILi64EEEEEENS_6half_tENS5_IJlSC_lEEESI_SJ_NS4_8TiledMMAINS4_8MMA_AtomIJNS4_26SM100_MMA_F16BF16_2x1SM_SSISI_SI_fLi128ELi128ELNS4_4UMMA5MajorE0ELSO_0ELNSN_7ScaleInE0ELSP_0EEEEEENS4_6LayoutINS5_IJSC_SC_SC_EEENS5_IJNSA_ILi0EEESU_SU_EEEEENS5_IJNS4_10UnderscoreESX_SX_EEEEENS4_18SM100_TMA_2SM_LOADENS4_14ComposedLayoutINS4_7SwizzleILi3ELi4ELi3EEENS4_18smem_ptr_flag_bitsILi16EEENSS_INS5_IJNSA_ILi8EEESG_EEENS5_IJSG_SC_EEEEEEEvNS4_8identityES10_S1A_vS1B_EENS_8epilogue10collective18CollectiveEpilogueINS1D_23Sm100TmaWarpSpecializedILi4ELi2ELi16ELb1ELb0EEEJNS5_IJSG_SF_SG_EEENS5_IJNSS_ISG_SC_EENSS_INS5_IJNSA_ILi16EEESB_EEENS5_IJSC_SG_EEEEEEEESI_SJ_SI_SJ_NS1D_6fusion15FusionCallbacksIS1H_NS1P_13LinCombEltActINS1D_6thread4GELUESI_fSI_fLNS_15FloatRoundStyleE2EEES1I_S1O_JEEENS4_5SM1004TMEM4LOAD26SM100_TMEM_LOAD_32dp32b16xENS4_13SM90_TMA_LOADENS11_INS12_ILi1ELi4ELi3EEES15_NSS_INS5_IJS16_S1K_EEENS5_IJS1K_SC_EEEEEEENS4_39AutoVectorizingCopyWithAssumedAlignmentILi128EEENS4_14SM90_TMA_STOREES26_S28_S28_EEEvvEEEEvNT_6ParamsE,"a",@progbits
	.sectionflags	@""
	.align	4
.nv.constant0._ZN7cutlass13device_kernelINS_4gemm6kernel13GemmUniversalIN4cute5tupleIJiiiiEEENS1_10collective13CollectiveMmaINS1_35MainloopSm100TmaUmmaWarpSpecializedILi13ELi2ELi4ENS5_IJNS4_1CILi2EEENSA_ILi1EEESC_EEEEENS5_IJNSA_ILi128EEESF_NSA_ILi64EEEEEENS_6half_tENS5_IJlSC_lEEESI_SJ_NS4_8TiledMMAINS4_8MMA_AtomIJNS4_26SM100_MMA_F16BF16_2x1SM_SSISI_SI_fLi128ELi128ELNS4_4UMMA5MajorE0ELSO_0ELNSN_7ScaleInE0ELSP_0EEEEEENS4_6LayoutINS5_IJSC_SC_SC_EEENS5_IJNSA_ILi0EEESU_SU_EEEEENS5_IJNS4_10UnderscoreESX_SX_EEEEENS4_18SM100_TMA_2SM_LOADENS4_14ComposedLayoutINS4_7SwizzleILi3ELi4ELi3EEENS4_18smem_ptr_flag_bitsILi16EEENSS_INS5_IJNSA_ILi8EEESG_EEENS5_IJSG_SC_EEEEEEEvNS4_8identityES10_S1A_vS1B_EENS_8epilogue10collective18CollectiveEpilogueINS1D_23Sm100TmaWarpSpecializedILi4ELi2ELi16ELb1ELb0EEEJNS5_IJSG_SF_SG_EEENS5_IJNSS_ISG_SC_EENSS_INS5_IJNSA_ILi16EEESB_EEENS5_IJSC_SG_EEEEEEEESI_SJ_SI_SJ_NS1D_6fusion15FusionCallbacksIS1H_NS1P_13LinCombEltActINS1D_6thread4GELUESI_fSI_fLNS_15FloatRoundStyleE2EEES1I_S1O_JEEENS4_5SM1004TMEM4LOAD26SM100_TMEM_LOAD_32dp32b16xENS4_13SM90_TMA_LOADENS11_INS12_ILi1ELi4ELi3EEES15_NSS_INS5_IJS16_S1K_EEENS5_IJS1K_SC_EEEEEEENS4_39AutoVectorizingCopyWithAssumedAlignmentILi128EEENS4_14SM90_TMA_STOREES26_S28_S28_EEEvvEEEEvNT_6ParamsE:
	.zero		2944


//--------------------- SYMBOLS --------------------------

	.type		.nv.reservedSmem.offset0,@object
	.size		.nv.reservedSmem.offset0,0x4
	.type		.nv.reservedSmem.cap,@object
	.size		.nv.reservedSmem.cap,0x4
	.type		__assertfail,@function
